	.target	sm_90a

	.elftype	@"ET_EXEC"


//--------------------- .note.nv.tkinfo           --------------------------
	.section	.note.nv.tkinfo,"",@"SHT_NOTE"
	.sectionflags	@"SHF_NOTE_NV_TKINFO"
	.tkinfo
        /*0018*/ 	.word	0x00000002
        /*0030*/ 	.string	""
        /*0030*/ 	.string	"ptxas"
        /*0030*/ 	.string	"Cuda compilation tools, release 13.0, V13.0.88"
        /*0030*/ 	.string	"Build cuda_13.0.r13.0/compiler.36424714_0"
        /*0030*/ 	.string	"-v  -suppress-debug-info  -lineinfo  -arch sm_90a "



//--------------------- .note.nv.cuinfo           --------------------------
	.section	.note.nv.cuinfo,"",@"SHT_NOTE"
	.sectionflags	@"SHF_NOTE_NV_CUINFO"
        /*0018*/ 	.short	0x0002
        /*001a*/ 	.short	0x005a
        /*001c*/ 	.short	0x0082
	.zero		2


//--------------------- .nv.info                  --------------------------
	.section	.nv.info,"",@"SHT_CUDA_INFO"
	.align	4


	//----- nvinfo : EIATTR_REGCOUNT
	.align		4
        /*0000*/ 	.byte	0x04, 0x2f
        /*0002*/ 	.short	(.L_1 - .L_0)
	.align		4
.L_0:
        /*0004*/ 	.word	index@(gluon_wgmma)
        /*0008*/ 	.word	0x0000005a


	//----- nvinfo : EIATTR_FRAME_SIZE
	.align		4
.L_1:
        /*000c*/ 	.byte	0x04, 0x11
        /*000e*/ 	.short	(.L_3 - .L_2)
	.align		4
.L_2:
        /*0010*/ 	.word	index@(gluon_wgmma)
        /*0014*/ 	.word	0x00000000


	//----- nvinfo : EIATTR_MIN_STACK_SIZE
	.align		4
.L_3:
        /*0018*/ 	.byte	0x04, 0x12
        /*001a*/ 	.short	(.L_5 - .L_4)
	.align		4
.L_4:
        /*001c*/ 	.word	index@(gluon_wgmma)
        /*0020*/ 	.word	0x00000000
.L_5:


//--------------------- .nv.compat                --------------------------
	.section	.nv.compat,"",@"SHT_CUDA_COMPAT_INFO"
	.align	4
        /*0000*/ 	.byte	0x02, 0x09, 0x01, 0x00, 0x02, 0x02, 0x04, 0x00, 0x02, 0x05, 0x05, 0x00, 0x03, 0x07, 0x01, 0x01
        /*0010*/ 	.byte	0x02, 0x03, 0x03, 0x00, 0x02, 0x06, 0x01, 0x00, 0x04, 0x0b, 0x08, 0x00, 0x00, 0x00, 0x00, 0x00
        /*0020*/ 	.byte	0x00, 0x00, 0x00, 0x00


//--------------------- .nv.info.gluon_wgmma      --------------------------
	.section	.nv.info.gluon_wgmma,"",@"SHT_CUDA_INFO"
	.sectionflags	@""
	.align	4


	//----- nvinfo : EIATTR_CUDA_API_VERSION
	.align		4
        /*0000*/ 	.byte	0x04, 0x37
        /*0002*/ 	.short	(.L_7 - .L_6)
.L_6:
        /*0004*/ 	.word	0x00000082


	//----- nvinfo : EIATTR_KPARAM_INFO
	.align		4
.L_7:
        /*0008*/ 	.byte	0x04, 0x17
        /*000a*/ 	.short	(.L_9 - .L_8)
.L_8:
        /*000c*/ 	.word	0x00000000
        /*0010*/ 	.short	0x000a
        /*0012*/ 	.short	0x0048
        /*0014*/ 	.byte	0x00, 0xf4, 0x21, 0x00


	//----- nvinfo : EIATTR_KPARAM_INFO
	.align		4
.L_9:
        /*0018*/ 	.byte	0x04, 0x17
        /*001a*/ 	.short	(.L_11 - .L_10)
.L_10:
        /*001c*/ 	.word	0x00000000
        /*0020*/ 	.short	0x0009
        /*0022*/ 	.short	0x0040
        /*0024*/ 	.byte	0x00, 0xf4, 0x21, 0x00


	//----- nvinfo : EIATTR_KPARAM_INFO
	.align		4
.L_11:
        /*0028*/ 	.byte	0x04, 0x17
        /*002a*/ 	.short	(.L_13 - .L_12)
.L_12:
        /*002c*/ 	.word	0x00000000
        /*0030*/ 	.short	0x0008
        /*0032*/ 	.short	0x0038
        /*0034*/ 	.byte	0x00, 0xf0, 0x21, 0x00


	//----- nvinfo : EIATTR_KPARAM_INFO
	.align		4
.L_13:
        /*0038*/ 	.byte	0x04, 0x17
        /*003a*/ 	.short	(.L_15 - .L_14)
.L_14:
        /*003c*/ 	.word	0x00000000
        /*0040*/ 	.short	0x0007
        /*0042*/ 	.short	0x0030
        /*0044*/ 	.byte	0x00, 0xf0, 0x21, 0x00


	//----- nvinfo : EIATTR_KPARAM_INFO
	.align		4
.L_15:
        /*0048*/ 	.byte	0x04, 0x17
        /*004a*/ 	.short	(.L_17 - .L_16)
.L_16:
        /*004c*/ 	.word	0x00000000
        /*0050*/ 	.short	0x0006
        /*0052*/ 	.short	0x0028
        /*0054*/ 	.byte	0x00, 0xf0, 0x21, 0x00


	//----- nvinfo : EIATTR_KPARAM_INFO
	.align		4
.L_17:
        /*0058*/ 	.byte	0x04, 0x17
        /*005a*/ 	.short	(.L_19 - .L_18)
.L_18:
        /*005c*/ 	.word	0x00000000
        /*0060*/ 	.short	0x0005
        /*0062*/ 	.short	0x0020
        /*0064*/ 	.byte	0x00, 0xf0, 0x11, 0x00


	//----- nvinfo : EIATTR_KPARAM_INFO
	.align		4
.L_19:
        /*0068*/ 	.byte	0x04, 0x17
        /*006a*/ 	.short	(.L_21 - .L_20)
.L_20:
        /*006c*/ 	.word	0x00000000
        /*0070*/ 	.short	0x0004
        /*0072*/ 	.short	0x001c
        /*0074*/ 	.byte	0x00, 0xf0, 0x11, 0x00


	//----- nvinfo : EIATTR_KPARAM_INFO
	.align		4
.L_21:
        /*0078*/ 	.byte	0x04, 0x17
        /*007a*/ 	.short	(.L_23 - .L_22)
.L_22:
        /*007c*/ 	.word	0x00000000
        /*0080*/ 	.short	0x0003
        /*0082*/ 	.short	0x0018
        /*0084*/ 	.byte	0x00, 0xf0, 0x11, 0x00


	//----- nvinfo : EIATTR_KPARAM_INFO
	.align		4
.L_23:
        /*0088*/ 	.byte	0x04, 0x17
        /*008a*/ 	.short	(.L_25 - .L_24)
.L_24:
        /*008c*/ 	.word	0x00000000
        /*0090*/ 	.short	0x0002
        /*0092*/ 	.short	0x0010
        /*0094*/ 	.byte	0x00, 0xf4, 0x21, 0x00


	//----- nvinfo : EIATTR_KPARAM_INFO
	.align		4
.L_25:
        /*0098*/ 	.byte	0x04, 0x17
        /*009a*/ 	.short	(.L_27 - .L_26)
.L_26:
        /*009c*/ 	.word	0x00000000
        /*00a0*/ 	.short	0x0001
        /*00a2*/ 	.short	0x0008
        /*00a4*/ 	.byte	0x00, 0xf4, 0x21, 0x00


	//----- nvinfo : EIATTR_KPARAM_INFO
	.align		4
.L_27:
        /*00a8*/ 	.byte	0x04, 0x17
        /*00aa*/ 	.short	(.L_29 - .L_28)
.L_28:
        /*00ac*/ 	.word	0x00000000
        /*00b0*/ 	.short	0x0000
        /*00b2*/ 	.short	0x0000
        /*00b4*/ 	.byte	0x00, 0xf4, 0x21, 0x00


	//----- nvinfo : EIATTR_SPARSE_MMA_MASK
	.align		4
.L_29:
        /*00b8*/ 	.byte	0x03, 0x50
        /*00ba*/ 	.short	0x0000


	//----- nvinfo : EIATTR_MAXREG_COUNT
	.align		4
        /*00bc*/ 	.byte	0x03, 0x1b
        /*00be*/ 	.short	0x00ff


	//----- nvinfo : EIATTR_NUM_BARRIERS
	.align		4
        /*00c0*/ 	.byte	0x02, 0x4c
        /*00c2*/ 	.byte	0x01
	.zero		1


	//----- nvinfo : EIATTR_MERCURY_ISA_VERSION
	.align		4
        /*00c4*/ 	.byte	0x03, 0x5f
        /*00c6*/ 	.short	0x0101


	//----- nvinfo : EIATTR_INT_WARP_WIDE_INSTR_OFFSETS
	.align		4
        /*00c8*/ 	.byte	0x04, 0x31
        /*00ca*/ 	.short	(.L_31 - .L_30)


	//   ....[0]....
.L_30:
        /*00cc*/ 	.word	0x00001300


	//   ....[1]....
        /*00d0*/ 	.word	0x00001320


	//   ....[2]....
        /*00d4*/ 	.word	0x00001330


	//   ....[3]....
        /*00d8*/ 	.word	0x00001410


	//   ....[4]....
        /*00dc*/ 	.word	0x00001920


	//   ....[5]....
        /*00e0*/ 	.word	0x00001930


	//   ....[6]....
        /*00e4*/ 	.word	0x00001960


	//   ....[7]....
        /*00e8*/ 	.word	0x000019d0


	//   ....[8]....
        /*00ec*/ 	.word	0x00001e30


	//   ....[9]....
        /*00f0*/ 	.word	0x00001e50


	//----- nvinfo : EIATTR_COOP_GROUP_MASK_REGIDS
	.align		4
.L_31:
        /*00f4*/ 	.byte	0x04, 0x29
        /*00f6*/ 	.short	(.L_33 - .L_32)


	//   ....[0]....
.L_32:
        /*00f8*/ 	.word	0xffffffff


	//   ....[1]....
        /*00fc*/ 	.word	0xffffffff


	//   ....[2]....
        /*0100*/ 	.word	0xffffffff


	//----- nvinfo : EIATTR_COOP_GROUP_INSTR_OFFSETS
	.align		4
.L_33:
        /*0104*/ 	.byte	0x04, 0x28
        /*0106*/ 	.short	(.L_35 - .L_34)


	//   ....[0]....
.L_34:
        /*0108*/ 	.word	0x00000150


	//   ....[1]....
        /*010c*/ 	.word	0x00000720


	//   ....[2]....
        /*0110*/ 	.word	0x00000cd0


	//----- nvinfo : EIATTR_MBARRIER_INSTR_OFFSETS
	.align		4
.L_35:
        /*0114*/ 	.byte	0x04, 0x39
        /*0116*/ 	.short	(.L_37 - .L_36)


	//   ....[0]....
.L_36:
        /*0118*/ 	.word	0x00001490
        /*011c*/ 	.word	0x000000ff
        /*0120*/ 	.word	0x00009000
        /*0124*/ 	.short	0x0100
        /*0126*/ 	.byte	0x05
	.zero		1


	//   ....[1]....
        /*0128*/ 	.word	0x000015e0
        /*012c*/ 	.word	0x000000ff
        /*0130*/ 	.word	0x00009008
        /*0134*/ 	.short	0x0100
        /*0136*/ 	.byte	0x05
	.zero		1


	//   ....[2]....
        /*0138*/ 	.word	0x00001610
        /*013c*/ 	.word	0x000000ff
        /*0140*/ 	.word	0x00009010
        /*0144*/ 	.short	0x0100
        /*0146*/ 	.byte	0x05
	.zero		1


	//   ....[3]....
        /*0148*/ 	.word	0x00001a60
        /*014c*/ 	.word	0x000000ff
        /*0150*/ 	.word	0x00009000
        /*0154*/ 	.short	0x010a
        /*0156*/ 	.byte	0x0f
	.zero		1


	//   ....[4]....
        /*0158*/ 	.word	0x00001d90
        /*015c*/ 	.word	0x000000ff
        /*0160*/ 	.word	0x00009000
        /*0164*/ 	.short	0x0108
        /*0166*/ 	.byte	0x05
	.zero		1


	//   ....[5]....
        /*0168*/ 	.word	0x00001ef0
        /*016c*/ 	.word	0x000000ff
        /*0170*/ 	.word	0x00009008
        /*0174*/ 	.short	0x0108
        /*0176*/ 	.byte	0x05
	.zero		1


	//   ....[6]....
        /*0178*/ 	.word	0x00001fd0
        /*017c*/ 	.word	0x000000ff
        /*0180*/ 	.word	0x00009010
        /*0184*/ 	.short	0x0108
        /*0186*/ 	.byte	0x05
	.zero		1


	//   ....[7]....
        /*0188*/ 	.word	0x00002140
        /*018c*/ 	.word	0x000000ff
        /*0190*/ 	.word	0x00009000
        /*0194*/ 	.short	0x010a
        /*0196*/ 	.byte	0x0f
	.zero		1


	//----- nvinfo : EIATTR_NUM_MBARRIERS
	.align		4
.L_37:
        /*0198*/ 	.byte	0x03, 0x38
        /*019a*/ 	.short	0x0003


	//----- nvinfo : EIATTR_EXIT_INSTR_OFFSETS
	.align		4
        /*019c*/ 	.byte	0x04, 0x1c
        /*019e*/ 	.short	(.L_39 - .L_38)


	//   ....[0]....
.L_38:
        /*01a0*/ 	.word	0x00002130


	//----- nvinfo : EIATTR_REQNTID
	.align		4
.L_39:
        /*01a4*/ 	.byte	0x04, 0x10
        /*01a6*/ 	.short	(.L_41 - .L_40)
.L_40:
        /*01a8*/ 	.word	0x00000080
        /*01ac*/ 	.word	0x00000001
        /*01b0*/ 	.word	0x00000001


	//----- nvinfo : EIATTR_CRS_STACK_SIZE
	.align		4
.L_41:
        /*01b4*/ 	.byte	0x04, 0x1e
        /*01b6*/ 	.short	(.L_43 - .L_42)
.L_42:
        /*01b8*/ 	.word	0x00000000


	//----- nvinfo : EIATTR_CBANK_PARAM_SIZE
	.align		4
.L_43:
        /*01bc*/ 	.byte	0x03, 0x19
        /*01be*/ 	.short	0x0050


	//----- nvinfo : EIATTR_PARAM_CBANK
	.align		4
        /*01c0*/ 	.byte	0x04, 0x0a
        /*01c2*/ 	.short	(.L_45 - .L_44)
	.align		4
.L_44:
        /*01c4*/ 	.word	index@(.nv.constant0.gluon_wgmma)
        /*01c8*/ 	.short	0x0210
        /*01ca*/ 	.short	0x0050


	//----- nvinfo : EIATTR_SW_WAR
	.align		4
.L_45:
        /*01cc*/ 	.byte	0x04, 0x36
        /*01ce*/ 	.short	(.L_47 - .L_46)
.L_46:
        /*01d0*/ 	.word	0x00000008
.L_47:


//--------------------- .nv.callgraph             --------------------------
	.section	.nv.callgraph,"",@"SHT_CUDA_CALLGRAPH"
	.align	4
	.sectionentsize	8
	.align		4
        /*0000*/ 	.word	0x00000000
	.align		4
        /*0004*/ 	.word	0xffffffff
	.align		4
        /*0008*/ 	.word	0x00000000
	.align		4
        /*000c*/ 	.word	0xfffffffe
	.align		4
        /*0010*/ 	.word	0x00000000
	.align		4
        /*0014*/ 	.word	0xfffffffd
	.align		4
        /*0018*/ 	.word	0x00000000
	.align		4
        /*001c*/ 	.word	0xfffffffc


//--------------------- .text.gluon_wgmma         --------------------------
	.section	.text.gluon_wgmma,"ax",@progbits
	.align	128
        .global         gluon_wgmma
        .type           gluon_wgmma,@function
        .size           gluon_wgmma,(.L_x_52 - gluon_wgmma)
        .other          gluon_wgmma,@"STO_CUDA_ENTRY STV_DEFAULT"
gluon_wgmma:
.text.gluon_wgmma:
[----:B------:R-:W-:Y:S01]  /*0000*/  LDC R1, c[0x0][0x28] ;  /* 0x00000a00ff017b82 */ /* 0x000fe20000000800 */
[----:B------:R-:W1:Y:S07]  /*0010*/  S2R R0, SR_TID.X ;  /* 0x0000000000007919 */ /* 0x000e6e0000002100 */
[----:B------:R-:W2:Y:S01]  /*0020*/  S2UR UR4, SR_CgaCtaId ;  /* 0x00000000000479c3 */ /* 0x000ea20000008800 */
[----:B------:R-:W-:Y:S01]  /*0030*/  UMOV UR5, 0x400 ;  /* 0x0000040000057882 */ /* 0x000fe20000000000 */
[----:B------:R-:W-:Y:S01]  /*0040*/  ULDC UR7, c[0x0][0xc] ;  /* 0x0000030000077ab9 */ /* 0x000fe20000000800 */
[----:B------:R-:W-:Y:S01]  /*0050*/  ULDC.64 UR20, c[0x0][0x250] ;  /* 0x0000940000147ab9 */ /* 0x000fe20000000a00 */
[----:B------:R-:W-:Y:S04]  /*0060*/  BSSY B0, `(.L_x_0) ;  /* 0x000001e000007945 */ /* 0x000fe80003800000 */
[----:B------:R-:W3:Y:S08]  /*0070*/  LDC R3, c[0x0][0x228] ;  /* 0x00008a00ff037b82 */ /* 0x000ef00000000800 */
[----:B------:R-:W4:Y:S08]  /*0080*/  LDC R10, c[0x0][0x230] ;  /* 0x00008c00ff0a7b82 */ /* 0x000f300000000800 */
[----:B------:R-:W-:Y:S01]  /*0090*/  S2UR UR28, SR_CTAID.Y ;  /* 0x00000000001c79c3 */ /* 0x000fe20000002600 */
[----:B--2---:R-:W-:-:S03]  /*00a0*/  ULEA UR5, UR4, UR5, 0x18 ;  /* 0x0000000504057291 */ /* 0x004fc6000f8ec03f */
[----:B------:R-:W-:Y:S01]  /*00b0*/  ULDC UR4, c[0x0][0x10] ;  /* 0x0000040000047ab9 */ /* 0x000fe20000000800 */
[----:B-1----:R-:W-:-:S03]  /*00c0*/  LOP3.LUT R2, R0, 0x7f, RZ, 0xc0, !PT ;  /* 0x0000007f00027812 */ /* 0x002fc600078ec0ff */
[----:B------:R-:W1:Y:S01]  /*00d0*/  S2UR UR6, SR_CTAID.Z ;  /* 0x00000000000679c3 */ /* 0x000e620000002700 */
[----:B---3--:R-:W-:Y:S01]  /*00e0*/  VIADD R3, R3, 0xffffffff ;  /* 0xffffffff03037836 */ /* 0x008fe20000000000 */
[C---:B------:R-:W-:Y:S02]  /*00f0*/  ISETP.GE.U32.AND P0, PT, R2.reuse, 0x20, PT ;  /* 0x000000200200780c */ /* 0x040fe40003f06070 */
[C---:B------:R-:W-:Y:S02]  /*0100*/  ISETP.NE.U32.AND P2, PT, R2.reuse, RZ, PT ;  /* 0x000000ff0200720c */ /* 0x040fe40003f45070 */
[----:B------:R-:W-:Y:S02]  /*0110*/  LEA R12, R2, UR5, 0x2 ;  /* 0x00000005020c7c11 */ /* 0x000fe4000f8e10ff */
[----:B------:R-:W2:Y:S01]  /*0120*/  S2UR UR29, SR_CTAID.X ;  /* 0x00000000001d79c3 */ /* 0x000ea20000002500 */
[----:B----4-:R-:W-:-:S06]  /*0130*/  VIADD R11, R10, 0xffffffff ;  /* 0xffffffff0a0b7836 */ /* 0x010fcc0000000000 */
[----:B------:R3:W-:Y:S01]  /*0140*/  @!P0 STS [R12], RZ ;  /* 0x000000ff0c008388 */ /* 0x0007e20000000800 */
[----:B------:R-:W-:-:S03]  /*0150*/  NOP ;  /* 0x0000000000007918 */ /* 0x000fc60000000000 */
[----:B------:R3:W-:Y:S01]  /*0160*/  @!P2 STS [UR5+0x24], R3 ;  /* 0x00002403ff00a988 */ /* 0x0007e20008000805 */
[----:B-1----:R-:W-:-:S03]  /*0170*/  UIMAD UR4, UR6, UR4, UR28 ;  /* 0x00000004060472a4 */ /* 0x002fc6000f8e021c */
[----:B------:R3:W-:Y:S01]  /*0180*/  @!P2 STS [UR5+0x20], R11 ;  /* 0x0000200bff00a988 */ /* 0x0007e20008000805 */
[----:B--2---:R-:W-:-:S04]  /*0190*/  UIMAD UR4, UR4, UR7, UR29 ;  /* 0x00000007040472a4 */ /* 0x004fc8000f8e021d */
[----:B------:R-:W-:-:S04]  /*01a0*/  UIMAD UR4, UR4, 0x180, URZ ;  /* 0x00000180040478a4 */ /* 0x000fc8000f8e023f */
[----:B------:R-:W-:-:S04]  /*01b0*/  UIADD3 UR16, UP0, UR4, UR20, URZ ;  /* 0x0000001404107290 */ /* 0x000fc8000ff1e03f */
[----:B------:R-:W-:Y:S01]  /*01c0*/  ULEA.HI.X.SX32 UR17, UR4, UR21, 0x1, UP0 ;  /* 0x0000001504117291 */ /* 0x000fe200080f0e3f */
[----:B---3--:R-:W-:Y:S11]  /*01d0*/  @P2 BRA `(.L_x_1) ;  /* 0x0000000000182947 */ /* 0x008ff60003800000 */
[----:B------:R-:W1:Y:S01]  /*01e0*/  LDS R4, [UR5+0x8] ;  /* 0x00000805ff047984 */ /* 0x000e620008000800 */
[----:B------:R-:W2:Y:S01]  /*01f0*/  LDC.64 R6, c[0x0][0x210] ;  /* 0x00008400ff067b82 */ /* 0x000ea20000000a00 */
[----:B------:R-:W-:Y:S02]  /*0200*/  IMAD.MOV.U32 R5, RZ, RZ, 0x70 ;  /* 0x00000070ff057424 */ /* 0x000fe400078e00ff */
[----:B--2---:R2:W-:Y:S03]  /*0210*/  STS.64 [UR5], R6 ;  /* 0x00000006ff007988 */ /* 0x0045e60008000a05 */
[----:B-1----:R-:W-:-:S05]  /*0220*/  LOP3.LUT R4, R4, 0x10, R5, 0xd8, !PT ;  /* 0x0000001004047812 */ /* 0x002fca00078ed805 */
[----:B------:R2:W-:Y:S02]  /*0230*/  STS [UR5+0x8], R4 ;  /* 0x00000804ff007988 */ /* 0x0005e40008000805 */
.L_x_1:
[----:B------:R-:W-:Y:S05]  /*0240*/  BSYNC B0 ;  /* 0x0000000000007941 */ /* 0x000fea0003800000 */
.L_x_0:
[----:B------:R-:W-:Y:S04]  /*0250*/  BSSY B0, `(.L_x_2) ;  /* 0x000000a000007945 */ /* 0x000fe80003800000 */
[----:B------:R-:W-:Y:S05]  /*0260*/  @P2 BRA `(.L_x_3) ;  /* 0x0000000000202947 */ /* 0x000fea0003800000 */
[----:B--2---:R-:W1:Y:S01]  /*0270*/  LDS R4, [UR5+0x34] ;  /* 0x00003405ff047984 */ /* 0x004e620008000800 */
[----:B------:R-:W-:Y:S02]  /*0280*/  IMAD.MOV.U32 R5, RZ, RZ, 0x1f000000 ;  /* 0x1f000000ff057424 */ /* 0x000fe400078e00ff */
[----:B------:R-:W-:Y:S01]  /*0290*/  @!P2 IMAD.MOV.U32 R6, RZ, RZ, 0x3f ;  /* 0x0000003fff06a424 */ /* 0x000fe200078e00ff */
[----:B------:R-:W2:Y:S02]  /*02a0*/  @!P2 LDS R7, [UR5+0x38] ;  /* 0x00003805ff07a984 */ /* 0x000ea40008000800 */
[----:B-1----:R-:W-:Y:S02]  /*02b0*/  LOP3.LUT R4, R4, 0xff000000, R5, 0xb8, !PT ;  /* 0xff00000004047812 */ /* 0x002fe400078eb805 */
[----:B--2---:R-:W-:-:S03]  /*02c0*/  @!P2 LOP3.LUT R5, R7, 0xff, R6, 0xb8, !PT ;  /* 0x000000ff0705a812 */ /* 0x004fc600078eb806 */
[----:B------:R1:W-:Y:S04]  /*02d0*/  STS [UR5+0x34], R4 ;  /* 0x00003404ff007988 */ /* 0x0003e80008000805 */
[----:B------:R1:W-:Y:S02]  /*02e0*/  @!P2 STS [UR5+0x38], R5 ;  /* 0x00003805ff00a988 */ /* 0x0003e40008000805 */
.L_x_3:
[----:B------:R-:W-:Y:S05]  /*02f0*/  BSYNC B0 ;  /* 0x0000000000007941 */ /* 0x000fea0003800000 */
.L_x_2:
[----:B------:R-:W-:Y:S04]  /*0300*/  BSSY B0, `(.L_x_4) ;  /* 0x000000e000007945 */ /* 0x000fe80003800000 */
[----:B------:R-:W-:Y:S05]  /*0310*/  @P2 BRA `(.L_x_5) ;  /* 0x0000000000302947 */ /* 0x000fea0003800000 */
[----:B-1----:R-:W1:Y:S01]  /*0320*/  LDS R5, [UR5+0x34] ;  /* 0x00003405ff057984 */ /* 0x002e620008000800 */
[----:B--2---:R-:W2:Y:S03]  /*0330*/  LDC.64 R6, c[0x0][0x238] ;  /* 0x00008e00ff067b82 */ /* 0x004ea60000000a00 */
[----:B------:R-:W3:Y:S01]  /*0340*/  LDS R4, [UR5+0x1c] ;  /* 0x00001c05ff047984 */ /* 0x000ee20008000800 */
[C---:B--2---:R-:W-:Y:S01]  /*0350*/  SHF.L.U64.HI R7, R6.reuse, 0x1, R7 ;  /* 0x0000000106077819 */ /* 0x044fe20000010207 */
[----:B------:R-:W-:-:S03]  /*0360*/  IMAD.SHL.U32 R6, R6, 0x2, RZ ;  /* 0x0000000206067824 */ /* 0x000fc600078e00ff */
[--C-:B------:R-:W-:Y:S02]  /*0370*/  SHF.R.U32.HI R9, RZ, 0x4, R7.reuse ;  /* 0x00000004ff097819 */ /* 0x100fe40000011607 */
[----:B------:R-:W-:-:S05]  /*0380*/  SHF.R.U64 R6, R6, 0x4, R7 ;  /* 0x0000000406067819 */ /* 0x000fca0000001207 */
[----:B------:R4:W-:Y:S01]  /*0390*/  STS [UR5+0xc], R6 ;  /* 0x00000c06ff007988 */ /* 0x0009e20008000805 */
[----:B-1----:R-:W-:Y:S02]  /*03a0*/  LOP3.LUT R5, R5, 0x7, RZ, 0xb8, !PT ;  /* 0x0000000705057812 */ /* 0x002fe400078eb8ff */
[----:B---3--:R-:W-:-:S03]  /*03b0*/  LOP3.LUT R4, R4, 0xf, R9, 0xb8, !PT ;  /* 0x0000000f04047812 */ /* 0x008fc600078eb809 */
[----:B------:R4:W-:Y:S04]  /*03c0*/  STS [UR5+0x34], R5 ;  /* 0x00003405ff007988 */ /* 0x0009e80008000805 */
[----:B------:R4:W-:Y:S02]  /*03d0*/  STS [UR5+0x1c], R4 ;  /* 0x00001c04ff007988 */ /* 0x0009e40008000805 */
.L_x_5:
[----:B------:R-:W-:Y:S05]  /*03e0*/  BSYNC B0 ;  /* 0x0000000000007941 */ /* 0x000fea0003800000 */
.L_x_4:
[----:B------:R-:W-:Y:S04]  /*03f0*/  BSSY B1, `(.L_x_6) ;  /* 0x000001b000017945 */ /* 0x000fe80003800000 */
[----:B------:R-:W-:Y:S01]  /*0400*/  BSSY B0, `(.L_x_7) ;  /* 0x0000016000007945 */ /* 0x000fe20003800000 */
[----:B--2---:R-:W-:-:S03]  /*0410*/  IMAD.MOV.U32 R7, RZ, RZ, RZ ;  /* 0x000000ffff077224 */ /* 0x004fc600078e00ff */
[----:B------:R-:W-:Y:S05]  /*0420*/  @P2 BRA `(.L_x_8) ;  /* 0x0000000000202947 */ /* 0x000fea0003800000 */
[----:B-1--4-:R-:W1:Y:S02]  /*0430*/  LDS R4, [UR5+0x34] ;  /* 0x00003405ff047984 */ /* 0x012e640008000800 */
[----:B-1----:R-:W-:-:S05]  /*0440*/  LOP3.LUT R4, R4, 0x38, RZ, 0xb8, !PT ;  /* 0x0000003804047812 */ /* 0x002fca00078eb8ff */
[----:B------:R1:W-:Y:S01]  /*0450*/  STS [UR5+0x34], R4 ;  /* 0x00003404ff007988 */ /* 0x0003e20008000805 */
[----:B------:R-:W-:Y:S05]  /*0460*/  @P2 BRA `(.L_x_9) ;  /* 0x0000000000202947 */ /* 0x000fea0003800000 */
[----:B-1----:R-:W1:Y:S01]  /*0470*/  LDS R4, [UR5+0x8] ;  /* 0x00000805ff047984 */ /* 0x002e620008000800 */
[----:B------:R-:W-:-:S05]  /*0480*/  IMAD.MOV.U32 R5, RZ, RZ, 0x780 ;  /* 0x00000780ff057424 */ /* 0x000fca00078e00ff */
[----:B-1----:R-:W-:-:S05]  /*0490*/  LOP3.LUT R4, R4, 0x300, R5, 0xd8, !PT ;  /* 0x0000030004047812 */ /* 0x002fca00078ed805 */
[----:B------:R2:W-:Y:S02]  /*04a0*/  STS [UR5+0x8], R4 ;  /* 0x00000804ff007988 */ /* 0x0005e40008000805 */
.L_x_8:
[----:B------:R-:W-:Y:S05]  /*04b0*/  @P2 BRA `(.L_x_10) ;  /* 0x0000000000282947 */ /* 0x000fea0003800000 */
[----:B-12-4-:R-:W1:Y:S02]  /*04c0*/  LDS R4, [UR5+0x8] ;  /* 0x00000805ff047984 */ /* 0x016e640008000800 */
[----:B-1----:R-:W-:-:S05]  /*04d0*/  LOP3.LUT R4, R4, 0x1800, RZ, 0xb8, !PT ;  /* 0x0000180004047812 */ /* 0x002fca00078eb8ff */
[----:B------:R2:W-:Y:S02]  /*04e0*/  STS [UR5+0x8], R4 ;  /* 0x00000804ff007988 */ /* 0x0005e40008000805 */
.L_x_9:
[----:B------:R-:W-:Y:S05]  /*04f0*/  @P2 BREAK B0 ;  /* 0x0000000000002942 */ /* 0x000fea0003800000 */
[----:B------:R-:W-:Y:S05]  /*0500*/  @P2 BRA `(.L_x_11) ;  /* 0x0000000000242947 */ /* 0x000fea0003800000 */
[----:B------:R-:W3:Y:S01]  /*0510*/  LDS R5, [UR5+0x8] ;  /* 0x00000805ff057984 */ /* 0x000ee20008000800 */
[----:B-12---:R-:W-:-:S05]  /*0520*/  IMAD.MOV.U32 R4, RZ, RZ, 0x6000 ;  /* 0x00006000ff047424 */ /* 0x006fca00078e00ff */
[----:B---3--:R-:W-:-:S04]  /*0530*/  LOP3.LUT R4, R5, 0x4000, R4, 0xd8, !PT ;  /* 0x0000400005047812 */ /* 0x008fc800078ed804 */
[----:B------:R-:W-:-:S05]  /*0540*/  LOP3.LUT R4, R4, 0x400000, RZ, 0xb8, !PT ;  /* 0x0040000004047812 */ /* 0x000fca00078eb8ff */
[----:B------:R3:W-:Y:S02]  /*0550*/  STS [UR5+0x8], R4 ;  /* 0x00000804ff007988 */ /* 0x0007e40008000805 */
.L_x_10:
[----:B------:R-:W-:Y:S05]  /*0560*/  BSYNC B0 ;  /* 0x0000000000007941 */ /* 0x000fea0003800000 */
.L_x_7:
[----:B-1234-:R-:W1:Y:S02]  /*0570*/  @!P2 LDS R4, [UR5+0x8] ;  /* 0x00000805ff04a984 */ /* 0x01ee640008000800 */
[----:B-1----:R-:W-:-:S05]  /*0580*/  @!P2 LOP3.LUT R4, R4, 0x8000, RZ, 0xb8, !PT ;  /* 0x000080000404a812 */ /* 0x002fca00078eb8ff */
[----:B------:R3:W-:Y:S02]  /*0590*/  @!P2 STS [UR5+0x8], R4 ;  /* 0x00000804ff00a988 */ /* 0x0007e40008000805 */
.L_x_11:
[----:B------:R-:W-:Y:S05]  /*05a0*/  BSYNC B1 ;  /* 0x0000000000017941 */ /* 0x000fea0003800000 */
.L_x_6:
[----:B------:R-:W-:Y:S05]  /*05b0*/  WARPSYNC.ALL ;  /* 0x0000000000007948 */ /* 0x000fea0003800000 */
[----:B------:R-:W4:Y:S02]  /*05c0*/  LDC R6, c[0x0][0x22c] ;  /* 0x00008b00ff067b82 */ /* 0x000f240000000800 */
[----:B----4-:R-:W-:Y:S01]  /*05d0*/  VIADD R6, R6, 0xffffffff ;  /* 0xffffffff06067836 */ /* 0x010fe20000000000 */
[----:B------:R-:W-:Y:S06]  /*05e0*/  @P0 BRA `(.L_x_12) ;  /* 0x0000000000280947 */ /* 0x000fec0003800000 */
[----:B-123--:R-:W1:Y:S01]  /*05f0*/  S2R R4, SR_LANEID ;  /* 0x0000000000047919 */ /* 0x00ee620000000000 */
[----:B------:R-:W-:Y:S05]  /*0600*/  WARPSYNC.ALL ;  /* 0x0000000000007948 */ /* 0x000fea0003800000 */
[----:B-1----:R-:W-:-:S05]  /*0610*/  IMAD.SHL.U32 R8, R4, 0x4, RZ ;  /* 0x0000000404087824 */ /* 0x002fca00078e00ff */
[----:B------:R-:W1:Y:S01]  /*0620*/  LDS R9, [R8+UR5] ;  /* 0x0000000508097984 */ /* 0x000e620008000800 */
[----:B------:R-:W-:-:S05]  /*0630*/  IADD3 R4, P1, R8, UR16, RZ ;  /* 0x0000001008047c10 */ /* 0x000fca000ff3e0ff */
[----:B------:R-:W-:-:S05]  /*0640*/  IMAD.X R5, RZ, RZ, UR17, P1 ;  /* 0x00000011ff057e24 */ /* 0x000fca00088e06ff */
[----:B-1----:R4:W5:Y:S01]  /*0650*/  ATOMG.E.EXCH.STRONG.GPU PT, RZ, [R4], R9 ;  /* 0x0000000904ff73a8 */ /* 0x00296200041ee100 */
[----:B------:R-:W-:-:S04]  /*0660*/  DEPBAR {5,4,3,2,1,0} ;  /* 0x0000003f0000791a */ /* 0x000fc80000000000 */
[----:B------:R4:W-:Y:S01]  /*0670*/  UTMACCTL.IV [UR16] ;  /* 0x00000000100079b9 */ /* 0x0009e20008000000 */
[----:B------:R-:W-:Y:S01]  /*0680*/  NOP ;  /* 0x0000000000007918 */ /* 0x000fe20000000000 */
.L_x_12:
[----:B------:R-:W-:Y:S05]  /*0690*/  @P0 BRA `(.L_x_13) ;  /* 0x00000000000c0947 */ /* 0x000fea0003800000 */
[----:B------:R0:W-:Y:S01]  /*06a0*/  UTMACMDFLUSH ;  /* 0x00000000000079b7 */ /* 0x0001e20000000000 */
[----:B------:R-:W-:Y:S05]  /*06b0*/  @P0 BRA `(.L_x_13) ;  /* 0x0000000000040947 */ /* 0x000fea0003800000 */
[----:B------:R-:W-:-:S04]  /*06c0*/  DEPBAR.LE SB0, 0x0 ;  /* 0x000080000000791a */ /* 0x000fc80000000000 */
.L_x_13:
[----:B------:R-:W-:Y:S05]  /*06d0*/  WARPSYNC.ALL ;  /* 0x0000000000007948 */ /* 0x000fea0003800000 */
[----:B-----5:R-:W-:Y:S06]  /*06e0*/  BAR.SYNC.DEFER_BLOCKING 0x0 ;  /* 0x0000000000007b1d */ /* 0x020fec0000010000 */
[----:B------:R-:W-:Y:S02]  /*06f0*/  BSSY B1, `(.L_x_14) ;  /* 0x000000b000017945 */ /* 0x000fe40003800000 */
[----:B------:R-:W-:Y:S06]  /*0700*/  BAR.SYNC.DEFER_BLOCKING 0x0 ;  /* 0x0000000000007b1d */ /* 0x000fec0000010000 */
[----:B------:R5:W-:Y:S01]  /*0710*/  @!P0 STS [R12], RZ ;  /* 0x000000ff0c008388 */ /* 0x000be20000000800 */
[----:B------:R-:W-:Y:S01]  /*0720*/  NOP ;  /* 0x0000000000007918 */ /* 0x000fe20000000000 */
[----:B------:R-:W-:Y:S05]  /*0730*/  @P2 BRA `(.L_x_15) ;  /* 0x0000000000182947 */ /* 0x000fea0003800000 */
[----:B-1234-:R-:W1:Y:S01]  /*0740*/  LDS R4, [UR5+0x8] ;  /* 0x00000805ff047984 */ /* 0x01ee620008000800 */
[----:B------:R-:W2:Y:S01]  /*0750*/  LDC.64 R8, c[0x0][0x218] ;  /* 0x00008600ff087b82 */ /* 0x000ea20000000a00 */
[----:B------:R-:W-:Y:S02]  /*0760*/  IMAD.MOV.U32 R5, RZ, RZ, 0x70 ;  /* 0x00000070ff057424 */ /* 0x000fe400078e00ff */
[----:B--2---:R2:W-:Y:S03]  /*0770*/  STS.64 [UR5], R8 ;  /* 0x00000008ff007988 */ /* 0x0045e60008000a05 */
[----:B-1----:R-:W-:-:S05]  /*0780*/  LOP3.LUT R4, R4, 0x10, R5, 0xd8, !PT ;  /* 0x0000001004047812 */ /* 0x002fca00078ed805 */
[----:B------:R2:W-:Y:S02]  /*0790*/  STS [UR5+0x8], R4 ;  /* 0x00000804ff007988 */ /* 0x0005e40008000805 */
.L_x_15:
[----:B----4-:R-:W-:Y:S05]  /*07a0*/  BSYNC B1 ;  /* 0x0000000000017941 */ /* 0x010fea0003800000 */
.L_x_14:
[----:B------:R-:W-:Y:S04]  /*07b0*/  BSSY B1, `(.L_x_16) ;  /* 0x000000a000017945 */ /* 0x000fe80003800000 */
[----:B------:R-:W-:Y:S05]  /*07c0*/  @P2 BRA `(.L_x_17) ;  /* 0x0000000000202947 */ /* 0x000fea0003800000 */
[----:B-123--:R-:W1:Y:S01]  /*07d0*/  LDS R4, [UR5+0x34] ;  /* 0x00003405ff047984 */ /* 0x00ee620008000800 */
[----:B------:R-:W-:Y:S02]  /*07e0*/  IMAD.MOV.U32 R5, RZ, RZ, 0x3f000000 ;  /* 0x3f000000ff057424 */ /* 0x000fe400078e00ff */
[----:B------:R-:W-:Y:S01]  /*07f0*/  @!P2 IMAD.MOV.U32 R8, RZ, RZ, 0x1f ;  /* 0x0000001fff08a424 */ /* 0x000fe200078e00ff */
[----:B------:R-:W2:Y:S02]  /*0800*/  @!P2 LDS R9, [UR5+0x38] ;  /* 0x00003805ff09a984 */ /* 0x000ea40008000800 */
[----:B-1----:R-:W-:Y:S02]  /*0810*/  LOP3.LUT R4, R4, 0xff000000, R5, 0xb8, !PT ;  /* 0xff00000004047812 */ /* 0x002fe400078eb805 */
[----:B--2---:R-:W-:-:S03]  /*0820*/  @!P2 LOP3.LUT R5, R9, 0xff, R8, 0xb8, !PT ;  /* 0x000000ff0905a812 */ /* 0x004fc600078eb808 */
[----:B------:R4:W-:Y:S04]  /*0830*/  STS [UR5+0x34], R4 ;  /* 0x00003404ff007988 */ /* 0x0009e80008000805 */
[----:B------:R4:W-:Y:S02]  /*0840*/  @!P2 STS [UR5+0x38], R5 ;  /* 0x00003805ff00a988 */ /* 0x0009e40008000805 */
.L_x_17:
[----:B------:R-:W-:Y:S05]  /*0850*/  BSYNC B1 ;  /* 0x0000000000017941 */ /* 0x000fea0003800000 */
.L_x_16:
[----:B------:R-:W-:Y:S04]  /*0860*/  BSSY B1, `(.L_x_18) ;  /* 0x0000004000017945 */ /* 0x000fe80003800000 */
[----:B------:R-:W-:Y:S05]  /*0870*/  @P2 BRA `(.L_x_19) ;  /* 0x0000000000082947 */ /* 0x000fea0003800000 */
[----:B------:R1:W-:Y:S04]  /*0880*/  STS [UR5+0x24], R11 ;  /* 0x0000240bff007988 */ /* 0x0003e80008000805 */
[----:B------:R1:W-:Y:S02]  /*0890*/  STS [UR5+0x20], R6 ;  /* 0x00002006ff007988 */ /* 0x0003e40008000805 */
.L_x_19:
[----:B------:R-:W-:Y:S05]  /*08a0*/  BSYNC B1 ;  /* 0x0000000000017941 */ /* 0x000fea0003800000 */
.L_x_18:
[----:B------:R-:W-:Y:S04]  /*08b0*/  BSSY B1, `(.L_x_20) ;  /* 0x000000e000017945 */ /* 0x000fe80003800000 */
[----:B------:R-:W-:Y:S05]  /*08c0*/  @P2 BRA `(.L_x_21) ;  /* 0x0000000000302947 */ /* 0x000fea0003800000 */
[----:B----4-:R-:W4:Y:S01]  /*08d0*/  LDS R5, [UR5+0x34] ;  /* 0x00003405ff057984 */ /* 0x010f220008000800 */
[----:B--2---:R-:W2:Y:S03]  /*08e0*/  LDC.64 R8, c[0x0][0x240] ;  /* 0x00009000ff087b82 */ /* 0x004ea60000000a00 */
[----:B-1-3--:R-:W1:Y:S01]  /*08f0*/  LDS R4, [UR5+0x1c] ;  /* 0x00001c05ff047984 */ /* 0x00ae620008000800 */
[C---:B--2---:R-:W-:Y:S01]  /*0900*/  SHF.L.U64.HI R9, R8.reuse, 0x1, R9 ;  /* 0x0000000108097819 */ /* 0x044fe20000010209 */
[----:B------:R-:W-:-:S03]  /*0910*/  IMAD.SHL.U32 R8, R8, 0x2, RZ ;  /* 0x0000000208087824 */ /* 0x000fc600078e00ff */
[--C-:B------:R-:W-:Y:S02]  /*0920*/  SHF.R.U32.HI R11, RZ, 0x4, R9.reuse ;  /* 0x00000004ff0b7819 */ /* 0x100fe40000011609 */
[----:B------:R-:W-:-:S05]  /*0930*/  SHF.R.U64 R8, R8, 0x4, R9 ;  /* 0x0000000408087819 */ /* 0x000fca0000001209 */
[----:B------:R2:W-:Y:S01]  /*0940*/  STS [UR5+0xc], R8 ;  /* 0x00000c08ff007988 */ /* 0x0005e20008000805 */
[----:B----4-:R-:W-:Y:S02]  /*0950*/  LOP3.LUT R5, R5, 0x7, RZ, 0xb8, !PT ;  /* 0x0000000705057812 */ /* 0x010fe400078eb8ff */
[----:B-1----:R-:W-:-:S03]  /*0960*/  LOP3.LUT R4, R4, 0xf, R11, 0xb8, !PT ;  /* 0x0000000f04047812 */ /* 0x002fc600078eb80b */
[----:B------:R2:W-:Y:S04]  /*0970*/  STS [UR5+0x34], R5 ;  /* 0x00003405ff007988 */ /* 0x0005e80008000805 */
[----:B------:R2:W-:Y:S02]  /*0980*/  STS [UR5+0x1c], R4 ;  /* 0x00001c04ff007988 */ /* 0x0005e40008000805 */
.L_x_21:
[----:B------:R-:W-:Y:S05]  /*0990*/  BSYNC B1 ;  /* 0x0000000000017941 */ /* 0x000fea0003800000 */
.L_x_20:
[----:B------:R-:W-:Y:S04]  /*09a0*/  BSSY B2, `(.L_x_22) ;  /* 0x000001a000027945 */ /* 0x000fe80003800000 */
[----:B------:R-:W-:Y:S04]  /*09b0*/  BSSY B1, `(.L_x_23) ;  /* 0x0000015000017945 */ /* 0x000fe80003800000 */
[----:B------:R-:W-:Y:S05]  /*09c0*/  @P2 BRA `(.L_x_24) ;  /* 0x0000000000202947 */ /* 0x000fea0003800000 */
[----:B-1234-:R-:W1:Y:S02]  /*09d0*/  LDS R4, [UR5+0x34] ;  /* 0x00003405ff047984 */ /* 0x01ee640008000800 */
[----:B-1----:R-:W-:-:S05]  /*09e0*/  LOP3.LUT R4, R4, 0x38, RZ, 0xb8, !PT ;  /* 0x0000003804047812 */ /* 0x002fca00078eb8ff */
[----:B------:R1:W-:Y:S01]  /*09f0*/  STS [UR5+0x34], R4 ;  /* 0x00003404ff007988 */ /* 0x0003e20008000805 */
[----:B------:R-:W-:Y:S05]  /*0a00*/  @P2 BRA `(.L_x_25) ;  /* 0x0000000000202947 */ /* 0x000fea0003800000 */
[----:B-1----:R-:W1:Y:S01]  /*0a10*/  LDS R4, [UR5+0x8] ;  /* 0x00000805ff047984 */ /* 0x002e620008000800 */
[----:B------:R-:W-:-:S05]  /*0a20*/  IMAD.MOV.U32 R5, RZ, RZ, 0x780 ;  /* 0x00000780ff057424 */ /* 0x000fca00078e00ff */
[----:B-1----:R-:W-:-:S05]  /*0a30*/  LOP3.LUT R4, R4, 0x300, R5, 0xd8, !PT ;  /* 0x0000030004047812 */ /* 0x002fca00078ed805 */
[----:B------:R1:W-:Y:S02]  /*0a40*/  STS [UR5+0x8], R4 ;  /* 0x00000804ff007988 */ /* 0x0003e40008000805 */
.L_x_24:
[----:B------:R-:W-:Y:S05]  /*0a50*/  @P2 BRA `(.L_x_26) ;  /* 0x0000000000282947 */ /* 0x000fea0003800000 */
[----:B-1234-:R-:W1:Y:S02]  /*0a60*/  LDS R4, [UR5+0x8] ;  /* 0x00000805ff047984 */ /* 0x01ee640008000800 */
[----:B-1----:R-:W-:-:S05]  /*0a70*/  LOP3.LUT R4, R4, 0x1800, RZ, 0xb8, !PT ;  /* 0x0000180004047812 */ /* 0x002fca00078eb8ff */
[----:B------:R2:W-:Y:S02]  /*0a80*/  STS [UR5+0x8], R4 ;  /* 0x00000804ff007988 */ /* 0x0005e40008000805 */
.L_x_25:
[----:B------:R-:W-:Y:S05]  /*0a90*/  @P2 BREAK B1 ;  /* 0x0000000000012942 */ /* 0x000fea0003800000 */
[----:B------:R-:W-:Y:S05]  /*0aa0*/  @P2 BRA `(.L_x_27) ;  /* 0x0000000000242947 */ /* 0x000fea0003800000 */
[----:B-12---:R-:W1:Y:S01]  /*0ab0*/  LDS R4, [UR5+0x8] ;  /* 0x00000805ff047984 */ /* 0x006e620008000800 */
[----:B------:R-:W-:-:S05]  /*0ac0*/  IMAD.MOV.U32 R5, RZ, RZ, 0x6000 ;  /* 0x00006000ff057424 */ /* 0x000fca00078e00ff */
[----:B-1----:R-:W-:-:S04]  /*0ad0*/  LOP3.LUT R4, R4, 0x6000, R5, 0xd8, !PT ;  /* 0x0000600004047812 */ /* 0x002fc800078ed805 */
[----:B------:R-:W-:-:S05]  /*0ae0*/  LOP3.LUT R4, R4, 0x400000, RZ, 0xb8, !PT ;  /* 0x0040000004047812 */ /* 0x000fca00078eb8ff */
[----:B------:R1:W-:Y:S02]  /*0af0*/  STS [UR5+0x8], R4 ;  /* 0x00000804ff007988 */ /* 0x0003e40008000805 */
.L_x_26:
[----:B------:R-:W-:Y:S05]  /*0b00*/  BSYNC B1 ;  /* 0x0000000000017941 */ /* 0x000fea0003800000 */
.L_x_23:
[----:B-1234-:R-:W1:Y:S02]  /*0b10*/  @!P2 LDS R4, [UR5+0x8] ;  /* 0x00000805ff04a984 */ /* 0x01ee640008000800 */
[----:B-1----:R-:W-:-:S05]  /*0b20*/  @!P2 LOP3.LUT R4, R4, 0x8000, RZ, 0xb8, !PT ;  /* 0x000080000404a812 */ /* 0x002fca00078eb8ff */
[----:B------:R3:W-:Y:S02]  /*0b30*/  @!P2 STS [UR5+0x8], R4 ;  /* 0x00000804ff00a988 */ /* 0x0007e40008000805 */
.L_x_27:
[----:B------:R-:W-:Y:S05]  /*0b40*/  BSYNC B2 ;  /* 0x0000000000027941 */ /* 0x000fea0003800000 */
.L_x_22:
[----:B------:R-:W-:Y:S05]  /*0b50*/  WARPSYNC.ALL ;  /* 0x0000000000007948 */ /* 0x000fea0003800000 */
[----:B------:R-:W-:-:S04]  /*0b60*/  UIADD3 UR19, UR4, 0x80, URZ ;  /* 0x0000008004137890 */ /* 0x000fc8000fffe03f */
[----:B------:R-:W-:-:S04]  /*0b70*/  UIADD3 UR18, UP0, UR19, UR20, URZ ;  /* 0x0000001413127290 */ /* 0x000fc8000ff1e03f */
[----:B------:R-:W-:Y:S01]  /*0b80*/  ULEA.HI.X.SX32 UR19, UR19, UR21, 0x1, UP0 ;  /* 0x0000001513137291 */ /* 0x000fe200080f0e3f */
[----:B------:R-:W-:Y:S11]  /*0b90*/  @P0 BRA `(.L_x_28) ;  /* 0x0000000000280947 */ /* 0x000ff60003800000 */
[----:B-123--:R-:W1:Y:S01]  /*0ba0*/  S2R R4, SR_LANEID ;  /* 0x0000000000047919 */ /* 0x00ee620000000000 */
[----:B------:R-:W-:Y:S05]  /*0bb0*/  WARPSYNC.ALL ;  /* 0x0000000000007948 */ /* 0x000fea0003800000 */
[----:B-1----:R-:W-:-:S05]  /*0bc0*/  IMAD.SHL.U32 R8, R4, 0x4, RZ ;  /* 0x0000000404087824 */ /* 0x002fca00078e00ff */
[----:B------:R-:W1:Y:S01]  /*0bd0*/  LDS R9, [R8+UR5] ;  /* 0x0000000508097984 */ /* 0x000e620008000800 */
[----:B------:R-:W-:-:S05]  /*0be0*/  IADD3 R4, P1, R8, UR18, RZ ;  /* 0x0000001208047c10 */ /* 0x000fca000ff3e0ff */
[----:B------:R-:W-:-:S05]  /*0bf0*/  IMAD.X R5, RZ, RZ, UR19, P1 ;  /* 0x00000013ff057e24 */ /* 0x000fca00088e06ff */
[----:B-1----:R4:W2:Y:S01]  /*0c00*/  ATOMG.E.EXCH.STRONG.GPU PT, RZ, [R4], R9 ;  /* 0x0000000904ff73a8 */ /* 0x0028a200041ee100 */
[----:B------:R-:W-:-:S04]  /*0c10*/  DEPBAR {5,4,3,2,1,0} ;  /* 0x0000003f0000791a */ /* 0x000fc80000000000 */
[----:B------:R4:W-:Y:S01]  /*0c20*/  UTMACCTL.IV [UR18] ;  /* 0x00000000120079b9 */ /* 0x0009e20008000000 */
[----:B------:R-:W-:Y:S01]  /*0c30*/  NOP ;  /* 0x0000000000007918 */ /* 0x000fe20000000000 */
.L_x_28:
[----:B------:R-:W-:Y:S05]  /*0c40*/  @P0 BRA `(.L_x_29) ;  /* 0x00000000000c0947 */ /* 0x000fea0003800000 */
[----:B------:R0:W-:Y:S01]  /*0c50*/  UTMACMDFLUSH ;  /* 0x00000000000079b7 */ /* 0x0001e20000000000 */
[----:B------:R-:W-:Y:S05]  /*0c60*/  @P0 BRA `(.L_x_29) ;  /* 0x0000000000040947 */ /* 0x000fea0003800000 */
[----:B------:R-:W-:-:S04]  /*0c70*/  DEPBAR.LE SB0, 0x0 ;  /* 0x000080000000791a */ /* 0x000fc80000000000 */
.L_x_29:
[----:B------:R-:W-:Y:S05]  /*0c80*/  WARPSYNC.ALL ;  /* 0x0000000000007948 */ /* 0x000fea0003800000 */
[----:B--2---:R-:W-:Y:S06]  /*0c90*/  BAR.SYNC.DEFER_BLOCKING 0x0 ;  /* 0x0000000000007b1d */ /* 0x004fec0000010000 */
[----:B------:R-:W-:Y:S02]  /*0ca0*/  BSSY B2, `(.L_x_30) ;  /* 0x000000b000027945 */ /* 0x000fe40003800000 */
[----:B------:R-:W-:Y:S06]  /*0cb0*/  BAR.SYNC.DEFER_BLOCKING 0x0 ;  /* 0x0000000000007b1d */ /* 0x000fec0000010000 */
[----:B------:R2:W-:Y:S01]  /*0cc0*/  @!P0 STS [R12], RZ ;  /* 0x000000ff0c008388 */ /* 0x0005e20000000800 */
[----:B------:R-:W-:Y:S01]  /*0cd0*/  NOP ;  /* 0x0000000000007918 */ /* 0x000fe20000000000 */
[----:B------:R-:W-:Y:S05]  /*0ce0*/  @P2 BRA `(.L_x_31) ;  /* 0x0000000000182947 */ /* 0x000fea0003800000 */
[----:B-1-34-:R-:W1:Y:S01]  /*0cf0*/  LDS R4, [UR5+0x8] ;  /* 0x00000805ff047984 */ /* 0x01ae620008000800 */
[----:B------:R-:W3:Y:S01]  /*0d00*/  LDC.64 R8, c[0x0][0x220] ;  /* 0x00008800ff087b82 */ /* 0x000ee20000000a00 */
[----:B------:R-:W-:Y:S02]  /*0d10*/  IMAD.MOV.U32 R5, RZ, RZ, 0x70 ;  /* 0x00000070ff057424 */ /* 0x000fe400078e00ff */
[----:B---3--:R3:W-:Y:S03]  /*0d20*/  STS.64 [UR5], R8 ;  /* 0x00000008ff007988 */ /* 0x0087e60008000a05 */
[----:B-1----:R-:W-:-:S05]  /*0d30*/  LOP3.LUT R4, R4, 0x10, R5, 0xd8, !PT ;  /* 0x0000001004047812 */ /* 0x002fca00078ed805 */
[----:B------:R3:W-:Y:S02]  /*0d40*/  STS [UR5+0x8], R4 ;  /* 0x00000804ff007988 */ /* 0x0007e40008000805 */
.L_x_31:
[----:B----4-:R-:W-:Y:S05]  /*0d50*/  BSYNC B2 ;  /* 0x0000000000027941 */ /* 0x010fea0003800000 */
.L_x_30:
[----:B------:R-:W-:Y:S04]  /*0d60*/  BSSY B3, `(.L_x_32) ;  /* 0x0000011000037945 */ /* 0x000fe80003800000 */
[----:B------:R-:W-:Y:S04]  /*0d70*/  BSSY B2, `(.L_x_33) ;  /* 0x000000e000027945 */ /* 0x000fe80003800000 */
[----:B------:R-:W-:Y:S05]  /*0d80*/  @P2 BRA `(.L_x_34) ;  /* 0x0000000000242947 */ /* 0x000fea0003800000 */
[----:B-1-3--:R-:W1:Y:S01]  /*0d90*/  LDS R4, [UR5+0x34] ;  /* 0x00003405ff047984 */ /* 0x00ae620008000800 */
[----:B------:R-:W-:-:S05]  /*0da0*/  IMAD.MOV.U32 R5, RZ, RZ, 0x3f000000 ;  /* 0x3f000000ff057424 */ /* 0x000fca00078e00ff */
[----:B-1----:R-:W-:-:S05]  /*0db0*/  LOP3.LUT R4, R4, 0xff000000, R5, 0xb8, !PT ;  /* 0xff00000004047812 */ /* 0x002fca00078eb805 */
[----:B------:R1:W-:Y:S01]  /*0dc0*/  STS [UR5+0x34], R4 ;  /* 0x00003404ff007988 */ /* 0x0003e20008000805 */
[----:B------:R-:W-:Y:S05]  /*0dd0*/  @P2 BRA `(.L_x_35) ;  /* 0x00000000001c2947 */ /* 0x000fea0003800000 */
[----:B-1----:R-:W1:Y:S01]  /*0de0*/  LDS R4, [UR5+0x38] ;  /* 0x00003805ff047984 */ /* 0x002e620008000800 */
[----:B------:R-:W-:-:S05]  /*0df0*/  IMAD.MOV.U32 R5, RZ, RZ, 0x3f ;  /* 0x0000003fff057424 */ /* 0x000fca00078e00ff */
[----:B-1----:R-:W-:-:S05]  /*0e00*/  LOP3.LUT R4, R4, 0xff, R5, 0xb8, !PT ;  /* 0x000000ff04047812 */ /* 0x002fca00078eb805 */
[----:B------:R4:W-:Y:S02]  /*0e10*/  STS [UR5+0x38], R4 ;  /* 0x00003804ff007988 */ /* 0x0009e40008000805 */
.L_x_34:
[----:B------:R-:W-:Y:S05]  /*0e20*/  @P2 BREAK B2 ;  /* 0x0000000000022942 */ /* 0x000fea0003800000 */
[----:B------:R-:W-:Y:S05]  /*0e30*/  @P2 BRA `(.L_x_36) ;  /* 0x00000000000c2947 */ /* 0x000fea0003800000 */
[----:B------:R1:W-:Y:S02]  /*0e40*/  STS [UR5+0x20], R6 ;  /* 0x00002006ff007988 */ /* 0x0003e40008000805 */
.L_x_35:
[----:B------:R-:W-:Y:S05]  /*0e50*/  BSYNC B2 ;  /* 0x0000000000027941 */ /* 0x000fea0003800000 */
.L_x_33:
[----:B------:R1:W-:Y:S02]  /*0e60*/  @!P2 STS [UR5+0x24], R3 ;  /* 0x00002403ff00a988 */ /* 0x0003e40008000805 */
.L_x_36:
[----:B------:R-:W-:Y:S05]  /*0e70*/  BSYNC B3 ;  /* 0x0000000000037941 */ /* 0x000fea0003800000 */
.L_x_32:
[----:B------:R-:W-:Y:S05]  /*0e80*/  WARPSYNC.ALL ;  /* 0x0000000000007948 */ /* 0x000fea0003800000 */
[----:B------:R-:W-:Y:S04]  /*0e90*/  BSSY B3, `(.L_x_37) ;  /* 0x000000e000037945 */ /* 0x000fe80003800000 */
[----:B------:R-:W-:Y:S05]  /*0ea0*/  @P2 BRA `(.L_x_38) ;  /* 0x0000000000302947 */ /* 0x000fea0003800000 */
[----:B-1-34-:R-:W1:Y:S01]  /*0eb0*/  LDS R4, [UR5+0x34] ;  /* 0x00003405ff047984 */ /* 0x01ae620008000800 */
[----:B------:R-:W3:Y:S03]  /*0ec0*/  LDC.64 R8, c[0x0][0x248] ;  /* 0x00009200ff087b82 */ /* 0x000ee60000000a00 */
[----:B------:R-:W4:Y:S01]  /*0ed0*/  LDS R3, [UR5+0x1c] ;  /* 0x00001c05ff037984 */ /* 0x000f220008000800 */
[C---:B---3--:R-:W-:Y:S01]  /*0ee0*/  SHF.L.U64.HI R6, R8.reuse, 0x1, R9 ;  /* 0x0000000108067819 */ /* 0x048fe20000010209 */
[----:B------:R-:W-:-:S03]  /*0ef0*/  IMAD.SHL.U32 R5, R8, 0x2, RZ ;  /* 0x0000000208057824 */ /* 0x000fc600078e00ff */
[--C-:B------:R-:W-:Y:S02]  /*0f00*/  SHF.R.U32.HI R8, RZ, 0x4, R6.reuse ;  /* 0x00000004ff087819 */ /* 0x100fe40000011606 */
[----:B------:R-:W-:-:S05]  /*0f10*/  SHF.R.U64 R5, R5, 0x4, R6 ;  /* 0x0000000405057819 */ /* 0x000fca0000001206 */
[----:B------:R3:W-:Y:S01]  /*0f20*/  STS [UR5+0xc], R5 ;  /* 0x00000c05ff007988 */ /* 0x0007e20008000805 */
[----:B-1----:R-:W-:Y:S02]  /*0f30*/  LOP3.LUT R4, R4, 0x7, RZ, 0xb8, !PT ;  /* 0x0000000704047812 */ /* 0x002fe400078eb8ff */
[----:B----4-:R-:W-:-:S03]  /*0f40*/  LOP3.LUT R3, R3, 0xf, R8, 0xb8, !PT ;  /* 0x0000000f03037812 */ /* 0x010fc600078eb808 */
[----:B------:R3:W-:Y:S04]  /*0f50*/  STS [UR5+0x34], R4 ;  /* 0x00003404ff007988 */ /* 0x0007e80008000805 */
[----:B------:R3:W-:Y:S02]  /*0f60*/  STS [UR5+0x1c], R3 ;  /* 0x00001c03ff007988 */ /* 0x0007e40008000805 */
.L_x_38:
[----:B------:R-:W-:Y:S05]  /*0f70*/  BSYNC B3 ;  /* 0x0000000000037941 */ /* 0x000fea0003800000 */
.L_x_37:
[----:B------:R-:W-:Y:S04]  /*0f80*/  BSSY B3, `(.L_x_39) ;  /* 0x000001a000037945 */ /* 0x000fe80003800000 */
[----:B------:R-:W-:Y:S04]  /*0f90*/  BSSY B4, `(.L_x_40) ;  /* 0x0000015000047945 */ /* 0x000fe80003800000 */
[----:B------:R-:W-:Y:S05]  /*0fa0*/  @P2 BRA `(.L_x_41) ;  /* 0x0000000000202947 */ /* 0x000fea0003800000 */
[----:B-1-3--:R-:W1:Y:S02]  /*0fb0*/  LDS R3, [UR5+0x34] ;  /* 0x00003405ff037984 */ /* 0x00ae640008000800 */
[----:B-1----:R-:W-:-:S05]  /*0fc0*/  LOP3.LUT R3, R3, 0x38, RZ, 0xb8, !PT ;  /* 0x0000003803037812 */ /* 0x002fca00078eb8ff */
[----:B------:R1:W-:Y:S01]  /*0fd0*/  STS [UR5+0x34], R3 ;  /* 0x00003403ff007988 */ /* 0x0003e20008000805 */
[----:B------:R-:W-:Y:S05]  /*0fe0*/  @P2 BRA `(.L_x_42) ;  /* 0x0000000000202947 */ /* 0x000fea0003800000 */
[----:B-1----:R-:W1:Y:S01]  /*0ff0*/  LDS R3, [UR5+0x8] ;  /* 0x00000805ff037984 */ /* 0x002e620008000800 */
[----:B----4-:R-:W-:-:S05]  /*1000*/  IMAD.MOV.U32 R4, RZ, RZ, 0x780 ;  /* 0x00000780ff047424 */ /* 0x010fca00078e00ff */
[----:B-1----:R-:W-:-:S05]  /*1010*/  LOP3.LUT R3, R3, 0x300, R4, 0xd8, !PT ;  /* 0x0000030003037812 */ /* 0x002fca00078ed804 */
[----:B------:R1:W-:Y:S02]  /*1020*/  STS [UR5+0x8], R3 ;  /* 0x00000803ff007988 */ /* 0x0003e40008000805 */
.L_x_41:
[----:B------:R-:W-:Y:S05]  /*1030*/  @P2 BRA `(.L_x_43) ;  /* 0x0000000000282947 */ /* 0x000fea0003800000 */
[----:B-1-3--:R-:W1:Y:S02]  /*1040*/  LDS R3, [UR5+0x8] ;  /* 0x00000805ff037984 */ /* 0x00ae640008000800 */
[----:B-1----:R-:W-:-:S05]  /*1050*/  LOP3.LUT R3, R3, 0x1800, RZ, 0xb8, !PT ;  /* 0x0000180003037812 */ /* 0x002fca00078eb8ff */
[----:B------:R3:W-:Y:S02]  /*1060*/  STS [UR5+0x8], R3 ;  /* 0x00000803ff007988 */ /* 0x0007e40008000805 */
.L_x_42:
[----:B------:R-:W-:Y:S05]  /*1070*/  @P2 BREAK B4 ;  /* 0x0000000000042942 */ /* 0x000fea0003800000 */
[----:B------:R-:W-:Y:S05]  /*1080*/  @P2 BRA `(.L_x_44) ;  /* 0x0000000000242947 */ /* 0x000fea0003800000 */
[----:B-1-3--:R-:W1:Y:S01]  /*1090*/  LDS R3, [UR5+0x8] ;  /* 0x00000805ff037984 */ /* 0x00ae620008000800 */
[----:B----4-:R-:W-:-:S05]  /*10a0*/  IMAD.MOV.U32 R4, RZ, RZ, 0x6000 ;  /* 0x00006000ff047424 */ /* 0x010fca00078e00ff */
[----:B-1----:R-:W-:-:S04]  /*10b0*/  LOP3.LUT R3, R3, 0x6000, R4, 0xd8, !PT ;  /* 0x0000600003037812 */ /* 0x002fc800078ed804 */
[----:B------:R-:W-:-:S05]  /*10c0*/  LOP3.LUT R3, R3, 0x400000, RZ, 0xb8, !PT ;  /* 0x0040000003037812 */ /* 0x000fca00078eb8ff */
[----:B------:R1:W-:Y:S02]  /*10d0*/  STS [UR5+0x8], R3 ;  /* 0x00000803ff007988 */ /* 0x0003e40008000805 */
.L_x_43:
[----:B------:R-:W-:Y:S05]  /*10e0*/  BSYNC B4 ;  /* 0x0000000000047941 */ /* 0x000fea0003800000 */
.L_x_40:
[----:B-1-3--:R-:W1:Y:S02]  /*10f0*/  @!P2 LDS R3, [UR5+0x8] ;  /* 0x00000805ff03a984 */ /* 0x00ae640008000800 */
[----:B-1----:R-:W-:-:S05]  /*1100*/  @!P2 LOP3.LUT R3, R3, 0x8000, RZ, 0xb8, !PT ;  /* 0x000080000303a812 */ /* 0x002fca00078eb8ff */
[----:B------:R1:W-:Y:S02]  /*1110*/  @!P2 STS [UR5+0x8], R3 ;  /* 0x00000803ff00a988 */ /* 0x0003e40008000805 */
.L_x_44:
[----:B------:R-:W-:Y:S05]  /*1120*/  BSYNC B3 ;  /* 0x0000000000037941 */ /* 0x000fea0003800000 */
.L_x_39:
[----:B------:R-:W-:Y:S05]  /*1130*/  WARPSYNC.ALL ;  /* 0x0000000000007948 */ /* 0x000fea0003800000 */
[----:B------:R-:W-:Y:S01]  /*1140*/  UIADD3 UR4, UR4, 0x100, URZ ;  /* 0x0000010004047890 */ /* 0x000fe2000fffe03f */
[----:B------:R-:W-:Y:S01]  /*1150*/  ISETP.GE.AND P1, PT, R10, 0x1, PT ;  /* 0x000000010a00780c */ /* 0x000fe20003f26270 */
[----:B------:R-:W-:Y:S01]  /*1160*/  IMAD.MOV.U32 R24, RZ, RZ, RZ ;  /* 0x000000ffff187224 */ /* 0x000fe200078e00ff */
[----:B------:R-:W-:Y:S01]  /*1170*/  SHF.R.U32.HI R8, RZ, 0x5, R0 ;  /* 0x00000005ff087819 */ /* 0x000fe20000011600 */
[----:B------:R-:W-:-:S04]  /*1180*/  UIADD3 UR20, UP0, UR4, UR20, URZ ;  /* 0x0000001404147290 */ /* 0x000fc8000ff1e03f */
[----:B------:R-:W-:Y:S01]  /*1190*/  ULEA.HI.X.SX32 UR21, UR4, UR21, 0x1, UP0 ;  /* 0x0000001504157291 */ /* 0x000fe200080f0e3f */
[----:B------:R-:W-:Y:S11]  /*11a0*/  @P0 BRA `(.L_x_45) ;  /* 0x0000000000280947 */ /* 0x000ff60003800000 */
[----:B-1-3--:R-:W1:Y:S01]  /*11b0*/  S2R R3, SR_LANEID ;  /* 0x0000000000037919 */ /* 0x00ae620000000000 */
[----:B------:R-:W-:Y:S05]  /*11c0*/  WARPSYNC.ALL ;  /* 0x0000000000007948 */ /* 0x000fea0003800000 */
[----:B-1----:R-:W-:-:S05]  /*11d0*/  IMAD.SHL.U32 R6, R3, 0x4, RZ ;  /* 0x0000000403067824 */ /* 0x002fca00078e00ff */
[----:B------:R-:W1:Y:S01]  /*11e0*/  LDS R3, [R6+UR5] ;  /* 0x0000000506037984 */ /* 0x000e620008000800 */
[----:B----4-:R-:W-:-:S05]  /*11f0*/  IADD3 R4, P3, R6, UR20, RZ ;  /* 0x0000001406047c10 */ /* 0x010fca000ff7e0ff */
[----:B------:R-:W-:-:S05]  /*1200*/  IMAD.X R5, RZ, RZ, UR21, P3 ;  /* 0x00000015ff057e24 */ /* 0x000fca00098e06ff */
[----:B-1----:R1:W3:Y:S01]  /*1210*/  ATOMG.E.EXCH.STRONG.GPU PT, RZ, [R4], R3 ;  /* 0x0000000304ff73a8 */ /* 0x0022e200041ee100 */
[----:B------:R-:W-:-:S04]  /*1220*/  DEPBAR {5,4,3,2,1,0} ;  /* 0x0000003f0000791a */ /* 0x000fc80000000000 */
[----:B------:R1:W-:Y:S01]  /*1230*/  UTMACCTL.IV [UR20] ;  /* 0x00000000140079b9 */ /* 0x0003e20008000000 */
[----:B------:R-:W-:Y:S01]  /*1240*/  NOP ;  /* 0x0000000000007918 */ /* 0x000fe20000000000 */
.L_x_45:
[----:B------:R-:W-:Y:S05]  /*1250*/  @P0 BRA `(.L_x_46) ;  /* 0x00000000000c0947 */ /* 0x000fea0003800000 */
[----:B------:R0:W-:Y:S01]  /*1260*/  UTMACMDFLUSH ;  /* 0x00000000000079b7 */ /* 0x0001e20000000000 */
[----:B------:R-:W-:Y:S05]  /*1270*/  @P0 BRA `(.L_x_46) ;  /* 0x0000000000040947 */ /* 0x000fea0003800000 */
[----:B------:R-:W-:-:S04]  /*1280*/  DEPBAR.LE SB0, 0x0 ;  /* 0x000080000000791a */ /* 0x000fc80000000000 */
.L_x_46:
[----:B------:R-:W-:Y:S05]  /*1290*/  WARPSYNC.ALL ;  /* 0x0000000000007948 */ /* 0x000fea0003800000 */
[----:B---3--:R-:W-:Y:S01]  /*12a0*/  BAR.SYNC.DEFER_BLOCKING 0x0 ;  /* 0x0000000000007b1d */ /* 0x008fe20000010000 */
[----:B------:R-:W-:Y:S01]  /*12b0*/  R2UR UR23, R8 ;  /* 0x00000000081772ca */ /* 0x000fe200000e0000 */
[----:B------:R-:W-:Y:S01]  /*12c0*/  USHF.L.U32 UR22, UR28, 0x7, URZ ;  /* 0x000000071c167899 */ /* 0x000fe2000800063f */
[----:B------:R-:W-:Y:S01]  /*12d0*/  IMAD.MOV.U32 R25, RZ, RZ, RZ ;  /* 0x000000ffff197224 */ /* 0x000fe200078e00ff */
[----:B------:R-:W-:Y:S02]  /*12e0*/  CS2R R26, SRZ ;  /* 0x00000000001a7805 */ /* 0x000fe4000001ff00 */
[----:B------:R-:W-:Y:S01]  /*12f0*/  CS2R R28, SRZ ;  /* 0x00000000001c7805 */ /* 0x000fe2000001ff00 */
[----:B------:R-:W-:Y:S01]  /*1300*/  VOTEU.ALL UP0, P2 ;  /* 0x00000000003f7886 */ /* 0x000fe20001000000 */
[----:B------:R-:W-:Y:S01]  /*1310*/  UMOV UR6, 0x1 ;  /* 0x0000000100067882 */ /* 0x000fe20000000000 */
[----:B------:R-:W-:Y:S01]  /*1320*/  VOTEU.ALL UP1, P2 ;  /* 0x00000000003f7886 */ /* 0x000fe20001020000 */
[----:B------:R-:W-:Y:S01]  /*1330*/  VOTEU.ALL UP2, P2 ;  /* 0x00000000003f7886 */ /* 0x000fe20001040000 */
[----:B------:R-:W-:Y:S01]  /*1340*/  CS2R R30, SRZ ;  /* 0x00000000001e7805 */ /* 0x000fe2000001ff00 */
[----:B------:R-:W-:-:S04]  /*1350*/  @!UP0 UIADD3 UR8, -UR6, 0x100000, URZ ;  /* 0x0010000006088890 */ /* 0x000fc8000fffe13f */
[----:B------:R-:W-:Y:S02]  /*1360*/  @!UP0 USHF.L.U32 UR9, UR8, 0xb, URZ ;  /* 0x0000000b08098899 */ /* 0x000fe4000800063f */
[----:B------:R-:W-:Y:S01]  /*1370*/  @!UP0 USHF.L.U32 UR8, UR8, 0x1, URZ ;  /* 0x0000000108088899 */ /* 0x000fe2000800063f */
        /* <DEDUP_REMOVED lines=9> */
[----:B------:R-:W-:Y:S01]  /*1410*/  VOTEU.ALL UP0, P2 ;  /* 0x00000000003f7886 */ /* 0x000fe20001000000 */
[----:B------:R-:W-:Y:S02]  /*1420*/  CS2R R38, SRZ ;  /* 0x0000000000267805 */ /* 0x000fe4000001ff00 */
[----:B------:R-:W-:Y:S02]  /*1430*/  CS2R R40, SRZ ;  /* 0x0000000000287805 */ /* 0x000fe4000001ff00 */
[----:B------:R-:W-:Y:S02]  /*1440*/  CS2R R42, SRZ ;  /* 0x00000000002a7805 */ /* 0x000fe4000001ff00 */
[----:B------:R-:W-:-:S02]  /*1450*/  CS2R R44, SRZ ;  /* 0x00000000002c7805 */ /* 0x000fc4000001ff00 */
[----:B------:R-:W-:Y:S02]  /*1460*/  CS2R R46, SRZ ;  /* 0x00000000002e7805 */ /* 0x000fe4000001ff00 */
[----:B------:R-:W-:Y:S01]  /*1470*/  CS2R R48, SRZ ;  /* 0x0000000000307805 */ /* 0x000fe2000001ff00 */
[----:B------:R-:W3:Y:S02]  /*1480*/  FENCE.VIEW.ASYNC.S ;  /* 0x00000000000073c6 */ /* 0x000ee40000000000 */
[----:B---3--:R-:W3:Y:S02]  /*1490*/  @!UP0 SYNCS.EXCH.64 URZ, [UR5+0x9000], UR8 ;  /* 0x00900008053f85b2 */ /* 0x008ee40008000100 */
[----:B---3--:R-:W-:Y:S01]  /*14a0*/  BAR.SYNC.DEFER_BLOCKING 0x0 ;  /* 0x0000000000007b1d */ /* 0x008fe20000010000 */
[----:B------:R-:W-:Y:S02]  /*14b0*/  CS2R R50, SRZ ;  /* 0x0000000000327805 */ /* 0x000fe4000001ff00 */
[----:B------:R-:W-:-:S02]  /*14c0*/  CS2R R52, SRZ ;  /* 0x0000000000347805 */ /* 0x000fc4000001ff00 */
[----:B------:R-:W-:Y:S02]  /*14d0*/  CS2R R54, SRZ ;  /* 0x0000000000367805 */ /* 0x000fe4000001ff00 */
[----:B------:R-:W-:Y:S02]  /*14e0*/  CS2R R56, SRZ ;  /* 0x0000000000387805 */ /* 0x000fe4000001ff00 */
[----:B------:R-:W-:Y:S02]  /*14f0*/  CS2R R58, SRZ ;  /* 0x00000000003a7805 */ /* 0x000fe4000001ff00 */
[----:B------:R-:W-:Y:S02]  /*1500*/  CS2R R60, SRZ ;  /* 0x00000000003c7805 */ /* 0x000fe4000001ff00 */
        /* <DEDUP_REMOVED lines=12> */
[----:B------:R-:W-:Y:S01]  /*15d0*/  CS2R R86, SRZ ;  /* 0x0000000000567805 */ /* 0x000fe2000001ff00 */
[----:B------:R3:W4:Y:S02]  /*15e0*/  @!UP1 SYNCS.EXCH.64 URZ, [UR5+0x9008], UR10 ;  /* 0x0090080a053f95b2 */ /* 0x0007240008000100 */
[----:B----4-:R-:W-:Y:S01]  /*15f0*/  BAR.SYNC.DEFER_BLOCKING 0x0 ;  /* 0x0000000000007b1d */ /* 0x010fe20000010000 */
[----:B---3--:R-:W-:-:S05]  /*1600*/  USHF.L.U32 UR11, UR29, 0x6, URZ ;  /* 0x000000061d0b7899 */ /* 0x008fca000800063f */
[----:B------:R3:W4:Y:S01]  /*1610*/  @!UP2 SYNCS.EXCH.64 URZ, [UR5+0x9010], UR6 ;  /* 0x00901006053fa5b2 */ /* 0x0007220008000100 */
[----:B------:R-:W-:Y:S06]  /*1620*/  @!P1 BRA `(.L_x_47) ;  /* 0x0000000400889947 */ /* 0x000fec0003800000 */
        /* <DEDUP_REMOVED lines=31> */
[----:B------:R-:W-:Y:S01]  /*1820*/  CS2R R86, SRZ ;  /* 0x0000000000567805 */ /* 0x000fe2000001ff00 */
[----:B------:R-:W-:Y:S01]  /*1830*/  UMOV UR4, URZ ;  /* 0x0000003f00047c82 */ /* 0x000fe20008000000 */
[----:B------:R-:W-:-:S05]  /*1840*/  UMOV UR10, URZ ;  /* 0x0000003f000a7c82 */ /* 0x000fca0008000000 */
.L_x_49:
[----:B----4-:R-:W-:Y:S01]  /*1850*/  BAR.SYNC.DEFER_BLOCKING 0x0 ;  /* 0x0000000000007b1d */ /* 0x010fe20000010000 */
[----:B------:R-:W-:Y:S01]  /*1860*/  ULEA UR15, UR4, UR5, 0x3 ;  /* 0x00000005040f7291 */ /* 0x000fe2000f8e183f */
[----:B-1----:R-:W-:Y:S01]  /*1870*/  @!P2 IMAD.MOV.U32 R3, RZ, RZ, 0x3000 ;  /* 0x00003000ff03a424 */ /* 0x002fe200078e00ff */
[----:B------:R-:W-:Y:S01]  /*1880*/  ELECT P0, URZ, PT ;  /* 0x00000000003f782f */ /* 0x000fe20003800000 */
[----:B------:R-:W-:-:S03]  /*1890*/  ULEA UR8, UR4, UR5, 0xc ;  /* 0x0000000504087291 */ /* 0x000fc6000f8e603f */
[----:B------:R-:W-:Y:S02]  /*18a0*/  ISETP.LT.U32.AND P0, PT, R2, 0x20, P0 ;  /* 0x000000200200780c */ /* 0x000fe40000701070 */
[----:B------:R-:W-:Y:S01]  /*18b0*/  ELECT P1, URZ, PT ;  /* 0x00000000003f782f */ /* 0x000fe20003820000 */
[----:B------:R-:W-:-:S03]  /*18c0*/  UIADD3 UR8, UR8, 0x6000, URZ ;  /* 0x0000600008087890 */ /* 0x000fc6000fffe03f */
[----:B------:R-:W-:Y:S01]  /*18d0*/  ISETP.LT.U32.AND P1, PT, R2, 0x40, P1 ;  /* 0x000000400200780c */ /* 0x000fe20000f21070 */
[----:B------:R-:W-:Y:S02]  /*18e0*/  ULEA UR14, UR4, UR5, 0xd ;  /* 0x00000005040e7291 */ /* 0x000fe4000f8e683f */
[----:B------:R-:W-:Y:S01]  /*18f0*/  ULOP3.LUT UR26, UR23, 0x1, URZ, 0xc0, !UPT ;  /* 0x00000001171a7892 */ /* 0x000fe2000f8ec03f */
[----:B------:R-:W-:-:S03]  /*1900*/  UMOV UR27, UR10 ;  /* 0x0000000a001b7c82 */ /* 0x000fc60008000000 */
[----:B------:R-:W-:Y:S01]  /*1910*/  ULEA UR24, UR26, UR14, 0xc ;  /* 0x0000000e1a187291 */ /* 0x000fe2000f8e603f */
[----:B------:R-:W-:Y:S01]  /*1920*/  VOTEU.ANY UP0, P0 ;  /* 0x00000000003f7886 */ /* 0x000fe20000000100 */
[----:B------:R-:W-:Y:S01]  /*1930*/  VOTEU.ANY UP2, P0 ;  /* 0x00000000003f7886 */ /* 0x000fe20000040100 */
[----:B------:R-:W-:Y:S01]  /*1940*/  ULEA UR26, UR26, UR22, 0x6 ;  /* 0x000000161a1a7291 */ /* 0x000fe2000f8e303f */
[----:B------:R1:W-:Y:S02]  /*1950*/  @!P2 SYNCS.ARRIVE.TRANS64 RZ, [UR15+0x9000], R3 ;  /* 0x00900003ffffa9a7 */ /* 0x0003e4000800000f */
[----:B------:R-:W-:Y:S01]  /*1960*/  VOTEU.ANY UP1, P1 ;  /* 0x00000000003f7886 */ /* 0x000fe20000820100 */
[----:B------:R-:W-:Y:S01]  /*1970*/  @UP0 UIADD3 UR9, UR15, 0x9000, URZ ;  /* 0x000090000f090890 */ /* 0x000fe2000fffe03f */
[----:B---3--:R-:W-:Y:S01]  /*1980*/  @UP0 UMOV UR6, UR16 ;  /* 0x0000001000060c82 */ /* 0x008fe20008000000 */
[----:B------:R-:W-:Y:S01]  /*1990*/  @UP0 UMOV UR7, UR17 ;  /* 0x0000001100070c82 */ /* 0x000fe20008000000 */
[----:B------:R-:W-:Y:S01]  /*19a0*/  BAR.SYNC.DEFER_BLOCKING 0x0 ;  /* 0x0000000000007b1d */ /* 0x000fe20000010000 */
[----:B------:R-:W-:Y:S01]  /*19b0*/  @UP1 UIADD3 UR25, UR15, 0x9000, URZ ;  /* 0x000090000f191890 */ /* 0x000fe2000fffe03f */
[----:B-1----:R-:W-:-:S04]  /*19c0*/  SHF.L.U32 R3, R7, 0x1f, RZ ;  /* 0x0000001f07037819 */ /* 0x002fc800000006ff */
[----:B------:R-:W-:Y:S01]  /*19d0*/  VOTEU.ANY UP3, P1 ;  /* 0x00000000003f7886 */ /* 0x000fe20000860100 */
[----:B------:R-:W-:Y:S01]  /*19e0*/  @UP1 UMOV UR12, UR18 ;  /* 0x00000012000c1c82 */ /* 0x000fe20008000000 */
[----:B------:R-:W-:Y:S01]  /*19f0*/  @UP1 UMOV UR13, UR19 ;  /* 0x00000013000d1c82 */ /* 0x000fe20008000000 */
[----:B------:R1:W-:Y:S01]  /*1a00*/  @UP2 UTMALDG.2D [UR8], [UR6] ;  /* 0x00000008060025b4 */ /* 0x0003e20008008000 */
[----:B------:R3:W-:Y:S06]  /*1a10*/  MEMBAR.ALL.CTA ;  /* 0x0000000000007992 */ /* 0x0007ec0000008000 */
[----:B---3--:R-:W3:Y:S02]  /*1a20*/  FENCE.VIEW.ASYNC.S ;  /* 0x00000000000073c6 */ /* 0x008ee40000000000 */
[----:B---3--:R-:W-:Y:S06]  /*1a30*/  BAR.SYNC.DEFER_BLOCKING 0x0 ;  /* 0x0000000000007b1d */ /* 0x008fec0000010000 */
[----:B------:R1:W-:Y:S02]  /*1a40*/  @UP3 UTMALDG.2D [UR24], [UR12] ;  /* 0x000000180c0035b4 */ /* 0x0003e40008008000 */
[----:B------:R-:W-:Y:S06]  /*1a50*/  BAR.SYNC.DEFER_BLOCKING 0x0 ;  /* 0x0000000000007b1d */ /* 0x000fec0000010000 */
[----:B------:R-:W3:Y:S02]  /*1a60*/  SYNCS.PHASECHK.TRANS64.TRYWAIT P0, [UR15+0x9000], R3 ;  /* 0x00900003ff0075a7 */ /* 0x000ee4000800014f */
[----:B-1-3--:R-:W-:Y:S05]  /*1a70*/  @!P0 BRA `(.L_x_48) ;  /* 0x0000000400b08947 */ /* 0x00afea0003800000 */
.L_x_50:
[----:B------:R-:W-:Y:S01]  /*1a80*/  USHF.R.U32.HI UR9, URZ, 0x4, UR14 ;  /* 0x000000043f097899 */ /* 0x000fe2000801160e */
[----:B------:R-:W-:Y:S02]  /*1a90*/  WARPGROUP.DEPBAR.LE gsb0, 0x0 ;  /* 0x00008000000079c5 */ /* 0x000fe40000010000 */
[----:B------:R-:W-:Y:S01]  /*1aa0*/  USHF.R.U32.HI UR6, URZ, 0x4, UR8 ;  /* 0x000000043f067899 */ /* 0x000fe20008011608 */
[----:B------:R-:W-:Y:S01]  /*1ab0*/  WARPGROUP.ARRIVE ;  /* 0x00000000000079c5 */ /* 0x000fe20000000000 */
[----:B------:R-:W-:Y:S01]  /*1ac0*/  USGXT.U32 UR8, UR9, 0xe ;  /* 0x0000000e0908789a */ /* 0x000fe20008000000 */
[----:B------:R-:W1:Y:S01]  /*1ad0*/  LDC R3, c[0x0][0x230] ;  /* 0x00008c00ff037b82 */ /* 0x000e620000000800 */
[----:B------:R-:W-:Y:S02]  /*1ae0*/  USGXT.U32 UR6, UR6, 0xe ;  /* 0x0000000e0606789a */ /* 0x000fe40008000000 */
[----:B------:R-:W-:Y:S01]  /*1af0*/  ULOP3.LUT UR14, UR8, 0x1000000, URZ, 0xfc, !UPT ;  /* 0x01000000080e7892 */ /* 0x000fe2000f8efc3f */
[----:B------:R-:W-:Y:S01]  /*1b00*/  UMOV UR13, 0x80000020 ;  /* 0x80000020000d7882 */ /* 0x000fe20000000000 */
[----:B------:R-:W-:Y:S01]  /*1b10*/  UMOV UR15, 0x40000040 ;  /* 0x40000040000f7882 */ /* 0x000fe20000000000 */
[----:B------:R-:W-:-:S02]  /*1b20*/  UIADD3 UR10, UR10, 0x20, URZ ;  /* 0x000000200a0a7890 */ /* 0x000fc4000fffe03f */
[----:B------:R-:W-:Y:S01]  /*1b30*/  UMOV UR12, UR6 ;  /* 0x00000006000c7c82 */ /* 0x000fe20008000000 */
[----:B------:R-:W-:-:S03]  /*1b40*/  UIADD3 UR4, UR4, 0x1, URZ ;  /* 0x0000000104047890 */ /* 0x000fc6000fffe03f */
[----:B------:R-:W-:Y:S01]  /*1b50*/  HGMMA.64x128x16.F32 R24, gdesc[UR12].tnspB, R24 ;  /* 0x41e000000c1879f0 */ /* 0x000fe20008700818 */
[----:B------:R-:W-:Y:S01]  /*1b60*/  UMOV UR12, 0xfffffffe ;  /* 0xfffffffe000c7882 */ /* 0x000fe20000000000 */
[----:B------:R-:W-:Y:S01]  /*1b70*/  UMOV UR13, 0x7fffffdf ;  /* 0x7fffffdf000d7882 */ /* 0x000fe20000000000 */
[----:B------:R-:W-:Y:S01]  /*1b80*/  UMOV UR14, 0x1000080 ;  /* 0x01000080000e7882 */ /* 0x000fe20000000000 */
[----:B------:R-:W-:Y:S01]  /*1b90*/  UMOV UR15, 0x40000040 ;  /* 0x40000040000f7882 */ /* 0x000fe20000000000 */
[----:B------:R-:W-:Y:S01]  /*1ba0*/  UMOV UR9, URZ ;  /* 0x0000003f00097c82 */ /* 0x000fe20008000000 */
[----:B------:R-:W-:Y:S01]  /*1bb0*/  UMOV UR7, URZ ;  /* 0x0000003f00077c82 */ /* 0x000fe20008000000 */
[----:B------:R-:W-:Y:S02]  /*1bc0*/  UISETP.NE.U32.AND UP0, UPT, UR4, 0x3, UPT ;  /* 0x000000030400788c */ /* 0x000fe4000bf05070 */
[----:B------:R-:W-:Y:S02]  /*1bd0*/  UIADD3.64 UR14, UR8, UR14, URZ ;  /* 0x0000000e080e7297 */ /* 0x000fe4000fffe03f */
[----:B------:R-:W-:Y:S01]  /*1be0*/  UIADD3.64 UR12, UR6, -UR12, URZ ;  /* 0x8000000c060c7297 */ /* 0x000fe2000fffe03f */
[----:B-1----:R-:W-:Y:S01]  /*1bf0*/  ISETP.LE.AND P0, PT, R3, UR10, PT ;  /* 0x0000000a03007c0c */ /* 0x002fe2000bf03270 */
[----:B------:R-:W-:-:S02]  /*1c00*/  USEL UR6, URZ, 0x1, UP0 ;  /* 0x000000013f067887 */ /* 0x000fc40008000000 */
[----:B------:R-:W-:-:S04]  /*1c10*/  USEL UR4, UR4, URZ, UP0 ;  /* 0x0000003f04047287 */ /* 0x000fc80008000000 */
[----:B------:R-:W-:Y:S01]  /*1c20*/  LOP3.LUT R7, R7, UR6, RZ, 0x3c, !PT ;  /* 0x0000000607077c12 */ /* 0x000fe2000f8e3cff */
[----:B------:R-:W-:Y:S05]  /*1c30*/  HGMMA.64x128x16.F32 R24, gdesc[UR12].tnspB, R24, gsb0 ;  /* 0x41e000000c1879f0 */ /* 0x000fea0008000818 */
[----:B------:R-:W-:Y:S05]  /*1c40*/  @!P0 BRA `(.L_x_49) ;  /* 0xfffffffc00008947 */ /* 0x000fea000383ffff */
.L_x_47:
[----:B------:R-:W-:Y:S02]  /*1c50*/  WARPGROUP.DEPBAR.LE gsb0, 0x0 ;  /* 0x00008000000079c5 */ /* 0x000fe40000010000 */
[----:B----4-:R-:W-:Y:S01]  /*1c60*/  BAR.SYNC.DEFER_BLOCKING 0x0 ;  /* 0x0000000000007b1d */ /* 0x010fe20000010000 */
[C---:B-1----:R-:W-:Y:S01]  /*1c70*/  IMAD.SHL.U32 R3, R0.reuse, 0x80, RZ ;  /* 0x0000008000037824 */ /* 0x042fe200078e00ff */
[----:B------:R-:W-:Y:S01]  /*1c80*/  ELECT P0, URZ, PT ;  /* 0x00000000003f782f */ /* 0x000fe20003800000 */
[----:B------:R-:W-:Y:S01]  /*1c90*/  IMAD.SHL.U32 R4, R0, 0x10, RZ ;  /* 0x0000001000047824 */ /* 0x000fe200078e00ff */
[----:B------:R-:W-:Y:S01]  /*1ca0*/  F2FP.F16.F32.PACK_AB R24, R25, R24 ;  /* 0x000000181918723e */ /* 0x000fe200000000ff */
[----:B------:R-:W-:Y:S01]  /*1cb0*/  ULOP3.LUT UR23, UR23, 0x1, URZ, 0xc0, !UPT ;  /* 0x0000000117177892 */ /* 0x000fe2000f8ec03f */
[----:B------:R-:W-:Y:S01]  /*1cc0*/  LOP3.LUT R3, R3, 0x780, RZ, 0xc0, !PT ;  /* 0x0000078003037812 */ /* 0x000fe200078ec0ff */
[----:B------:R-:W-:Y:S01]  /*1cd0*/  UMOV UR10, UR11 ;  /* 0x0000000b000a7c82 */ /* 0x000fe20008000000 */
[----:B------:R-:W-:Y:S01]  /*1ce0*/  F2FP.F16.F32.PACK_AB R25, R27, R26 ;  /* 0x0000001a1b19723e */ /* 0x000fe200000000ff */
[----:B------:R-:W-:Y:S01]  /*1cf0*/  ULEA UR8, UR23, UR5, 0xd ;  /* 0x0000000517087291 */ /* 0x000fe2000f8e683f */
[----:B------:R-:W-:Y:S01]  /*1d00*/  LOP3.LUT R3, R3, 0x70, R4, 0xf8, !PT ;  /* 0x0000007003037812 */ /* 0x000fe200078ef804 */
[----:B------:R-:W-:Y:S01]  /*1d10*/  ULEA UR9, UR23, UR22, 0x6 ;  /* 0x0000001617097291 */ /* 0x000fe2000f8e303f */
[----:B------:R-:W-:-:S02]  /*1d20*/  F2FP.F16.F32.PACK_AB R56, R57, R56 ;  /* 0x000000383938723e */ /* 0x000fc400000000ff */
[----:B------:R-:W-:Y:S01]  /*1d30*/  LOP3.LUT R3, R3, 0x10, R0, 0x78, !PT ;  /* 0x0000001003037812 */ /* 0x000fe200078e7800 */
[----:B------:R-:W-:Y:S01]  /*1d40*/  IMAD.SHL.U32 R0, R0, 0x40, RZ ;  /* 0x0000004000007824 */ /* 0x000fe200078e00ff */
[----:B------:R-:W-:Y:S02]  /*1d50*/  ISETP.LT.U32.AND P0, PT, R2, 0x40, P0 ;  /* 0x000000400200780c */ /* 0x000fe40000701070 */
[----:B------:R-:W-:Y:S02]  /*1d60*/  F2FP.F16.F32.PACK_AB R26, R29, R28 ;  /* 0x0000001c1d1a723e */ /* 0x000fe400000000ff */
[----:B------:R-:W-:Y:S02]  /*1d70*/  LOP3.LUT R0, R3, 0x1800, R0, 0xf8, !PT ;  /* 0x0000180003007812 */ /* 0x000fe400078ef800 */
[----:B------:R-:W-:Y:S01]  /*1d80*/  F2FP.F16.F32.PACK_AB R27, R31, R30 ;  /* 0x0000001e1f1b723e */ /* 0x000fe200000000ff */
[----:B------:R-:W1:Y:S02]  /*1d90*/  @!P2 SYNCS.CCTL.IV [UR5+0x9000] ;  /* 0x00900000ff00a9b1 */ /* 0x000e640008000005 */
[----:B-1----:R-:W-:Y:S01]  /*1da0*/  BAR.SYNC.DEFER_BLOCKING 0x0 ;  /* 0x0000000000007b1d */ /* 0x002fe20000010000 */
[C---:B------:R-:W-:Y:S01]  /*1db0*/  LOP3.LUT R3, R0.reuse, 0x20, RZ, 0x3c, !PT ;  /* 0x0000002000037812 */ /* 0x040fe200078e3cff */
[C---:B------:R-:W-:Y:S01]  /*1dc0*/  VIADD R2, R0.reuse, UR5 ;  /* 0x0000000500027c36 */ /* 0x040fe20008000000 */
[----:B------:R-:W-:-:S02]  /*1dd0*/  LOP3.LUT R4, R0, 0x40, RZ, 0x3c, !PT ;  /* 0x0000004000047812 */ /* 0x000fc400078e3cff */
[----:B------:R-:W-:Y:S01]  /*1de0*/  F2FP.F16.F32.PACK_AB R32, R33, R32 ;  /* 0x000000202120723e */ /* 0x000fe200000000ff */
[----:B------:R-:W-:Y:S01]  /*1df0*/  VIADD R3, R3, UR5 ;  /* 0x0000000503037c36 */ /* 0x000fe20008000000 */
[----:B------:R-:W-:Y:S01]  /*1e00*/  F2FP.F16.F32.PACK_AB R57, R59, R58 ;  /* 0x0000003a3b39723e */ /* 0x000fe200000000ff */
[----:B------:R-:W-:Y:S01]  /*1e10*/  VIADD R4, R4, UR5 ;  /* 0x0000000504047c36 */ /* 0x000fe20008000000 */
[----:B------:R-:W-:Y:S01]  /*1e20*/  F2FP.F16.F32.PACK_AB R33, R35, R34 ;  /* 0x000000222321723e */ /* 0x000fe200000000ff */
[----:B------:R-:W-:Y:S01]  /*1e30*/  VOTEU.ANY UP0, P0 ;  /* 0x00000000003f7886 */ /* 0x000fe20000000100 */
[----:B------:R-:W-:Y:S01]  /*1e40*/  F2FP.F16.F32.PACK_AB R58, R61, R60 ;  /* 0x0000003c3d3a723e */ /* 0x000fe200000000ff */
[----:B------:R-:W-:Y:S01]  /*1e50*/  VOTEU.ANY UP1, P0 ;  /* 0x00000000003f7886 */ /* 0x000fe20000020100 */
[----:B------:R-:W-:Y:S02]  /*1e60*/  F2FP.F16.F32.PACK_AB R59, R63, R62 ;  /* 0x0000003e3f3b723e */ /* 0x000fe400000000ff */
[----:B------:R-:W-:Y:S01]  /*1e70*/  F2FP.F16.F32.PACK_AB R64, R65, R64 ;  /* 0x000000404140723e */ /* 0x000fe200000000ff */
[----:B---3--:R-:W-:Y:S01]  /*1e80*/  @UP0 UMOV UR6, UR20 ;  /* 0x0000001400060c82 */ /* 0x008fe20008000000 */
[----:B------:R-:W-:Y:S01]  /*1e90*/  LOP3.LUT R0, R0, 0x60, RZ, 0x3c, !PT ;  /* 0x0000006000007812 */ /* 0x000fe200078e3cff */
[----:B------:R-:W-:Y:S01]  /*1ea0*/  @UP0 UMOV UR7, UR21 ;  /* 0x0000001500070c82 */ /* 0x000fe20008000000 */
[----:B------:R-:W-:-:S02]  /*1eb0*/  F2FP.F16.F32.PACK_AB R34, R37, R36 ;  /* 0x000000242522723e */ /* 0x000fc400000000ff */
[----:B------:R-:W-:Y:S01]  /*1ec0*/  F2FP.F16.F32.PACK_AB R35, R39, R38 ;  /* 0x000000262723723e */ /* 0x000fe200000000ff */
[----:B------:R-:W-:Y:S01]  /*1ed0*/  VIADD R0, R0, UR5 ;  /* 0x0000000500007c36 */ /* 0x000fe20008000000 */
[----:B------:R-:W-:Y:S01]  /*1ee0*/  F2FP.F16.F32.PACK_AB R40, R41, R40 ;  /* 0x000000282928723e */ /* 0x000fe200000000ff */
[----:B------:R-:W1:Y:S02]  /*1ef0*/  @!P2 SYNCS.CCTL.IV [UR5+0x9008] ;  /* 0x00900800ff00a9b1 */ /* 0x000e640008000005 */
[----:B-1----:R-:W-:Y:S01]  /*1f00*/  BAR.SYNC.DEFER_BLOCKING 0x0 ;  /* 0x0000000000007b1d */ /* 0x002fe20000010000 */
[----:B------:R-:W-:Y:S02]  /*1f10*/  F2FP.F16.F32.PACK_AB R65, R67, R66 ;  /* 0x000000424341723e */ /* 0x000fe400000000ff */
[----:B------:R-:W-:Y:S02]  /*1f20*/  F2FP.F16.F32.PACK_AB R41, R43, R42 ;  /* 0x0000002a2b29723e */ /* 0x000fe400000000ff */
[----:B------:R-:W-:-:S02]  /*1f30*/  F2FP.F16.F32.PACK_AB R66, R69, R68 ;  /* 0x000000444542723e */ /* 0x000fc400000000ff */
[----:B------:R-:W-:Y:S02]  /*1f40*/  F2FP.F16.F32.PACK_AB R67, R71, R70 ;  /* 0x000000464743723e */ /* 0x000fe400000000ff */
[----:B------:R-:W-:Y:S02]  /*1f50*/  F2FP.F16.F32.PACK_AB R72, R73, R72 ;  /* 0x000000484948723e */ /* 0x000fe400000000ff */
[----:B------:R-:W-:Y:S02]  /*1f60*/  F2FP.F16.F32.PACK_AB R42, R45, R44 ;  /* 0x0000002c2d2a723e */ /* 0x000fe400000000ff */
[----:B------:R-:W-:Y:S02]  /*1f70*/  F2FP.F16.F32.PACK_AB R43, R47, R46 ;  /* 0x0000002e2f2b723e */ /* 0x000fe400000000ff */
[----:B------:R-:W-:Y:S02]  /*1f80*/  F2FP.F16.F32.PACK_AB R48, R49, R48 ;  /* 0x000000303130723e */ /* 0x000fe400000000ff */
[----:B------:R-:W-:-:S02]  /*1f90*/  F2FP.F16.F32.PACK_AB R73, R75, R74 ;  /* 0x0000004a4b49723e */ /* 0x000fc400000000ff */
[----:B------:R-:W-:Y:S02]  /*1fa0*/  F2FP.F16.F32.PACK_AB R49, R51, R50 ;  /* 0x000000323331723e */ /* 0x000fe400000000ff */
[----:B------:R-:W-:Y:S02]  /*1fb0*/  F2FP.F16.F32.PACK_AB R74, R77, R76 ;  /* 0x0000004c4d4a723e */ /* 0x000fe400000000ff */
[----:B------:R-:W-:Y:S01]  /*1fc0*/  F2FP.F16.F32.PACK_AB R75, R79, R78 ;  /* 0x0000004e4f4b723e */ /* 0x000fe200000000ff */
[----:B------:R-:W1:Y:S01]  /*1fd0*/  @!P2 SYNCS.CCTL.IV [UR5+0x9010] ;  /* 0x00901000ff00a9b1 */ /* 0x000e620008000005 */
[----:B------:R-:W-:Y:S01]  /*1fe0*/  F2FP.F16.F32.PACK_AB R80, R81, R80 ;  /* 0x000000505150723e */ /* 0x000fe200000000ff */
[----:B-1----:R-:W-:Y:S01]  /*1ff0*/  STSM.16.M88.4 [R2], R24 ;  /* 0x0000001802007844 */ /* 0x002fe20000000200 */
[----:B------:R-:W-:Y:S02]  /*2000*/  F2FP.F16.F32.PACK_AB R50, R53, R52 ;  /* 0x000000343532723e */ /* 0x000fe400000000ff */
[----:B------:R-:W-:Y:S01]  /*2010*/  F2FP.F16.F32.PACK_AB R51, R55, R54 ;  /* 0x000000363733723e */ /* 0x000fe200000000ff */
[----:B------:R-:W-:Y:S01]  /*2020*/  STSM.16.M88.4 [R2+0x2000], R56 ;  /* 0x0020003802007844 */ /* 0x000fe20000000200 */
[----:B------:R-:W-:-:S02]  /*2030*/  F2FP.F16.F32.PACK_AB R81, R83, R82 ;  /* 0x000000525351723e */ /* 0x000fc400000000ff */
[----:B------:R-:W-:Y:S01]  /*2040*/  F2FP.F16.F32.PACK_AB R82, R85, R84 ;  /* 0x000000545552723e */ /* 0x000fe200000000ff */
[----:B------:R-:W-:Y:S01]  /*2050*/  STSM.16.M88.4 [R3], R32 ;  /* 0x0000002003007844 */ /* 0x000fe20000000200 */
[----:B------:R-:W-:-:S03]  /*2060*/  F2FP.F16.F32.PACK_AB R83, R87, R86 ;  /* 0x000000565753723e */ /* 0x000fc600000000ff */
[----:B------:R-:W-:Y:S04]  /*2070*/  STSM.16.M88.4 [R3+0x2000], R64 ;  /* 0x0020004003007844 */ /* 0x000fe80000000200 */
[----:B------:R-:W-:Y:S04]  /*2080*/  STSM.16.M88.4 [R4], R40 ;  /* 0x0000002804007844 */ /* 0x000fe80000000200 */
[----:B------:R-:W-:Y:S04]  /*2090*/  STSM.16.M88.4 [R4+0x2000], R72 ;  /* 0x0020004804007844 */ /* 0x000fe80000000200 */
[----:B------:R-:W-:Y:S04]  /*20a0*/  STSM.16.M88.4 [R0], R48 ;  /* 0x0000003000007844 */ /* 0x000fe80000000200 */
[----:B------:R-:W-:Y:S01]  /*20b0*/  STSM.16.M88.4 [R0+0x2000], R80 ;  /* 0x0020005000007844 */ /* 0x000fe20000000200 */
[----:B------:R1:W-:Y:S06]  /*20c0*/  MEMBAR.ALL.CTA ;  /* 0x0000000000007992 */ /* 0x0003ec0000008000 */
[----:B-1----:R-:W1:Y:S02]  /*20d0*/  FENCE.VIEW.ASYNC.S ;  /* 0x00000000000073c6 */ /* 0x002e640000000000 */
[----:B-1----:R-:W-:Y:S06]  /*20e0*/  BAR.SYNC.DEFER_BLOCKING 0x0 ;  /* 0x0000000000007b1d */ /* 0x002fec0000010000 */
[----:B------:R1:W-:Y:S01]  /*20f0*/  @UP1 UTMASTG.2D [UR8], [UR6] ;  /* 0x00000008060013b5 */ /* 0x0003e20008008000 */
[----:B------:R0:W-:Y:S01]  /*2100*/  UTMACMDFLUSH ;  /* 0x00000000000079b7 */ /* 0x0001e20000000000 */
[----:B------:R-:W-:-:S04]  /*2110*/  DEPBAR.LE SB0, 0x0 ;  /* 0x000080000000791a */ /* 0x000fc80000000000 */
[----:B------:R-:W-:Y:S06]  /*2120*/  BAR.SYNC.DEFER_BLOCKING 0x0 ;  /* 0x0000000000007b1d */ /* 0x000fec0000010000 */
[----:B-1----:R-:W-:Y:S05]  /*2130*/  EXIT ;  /* 0x000000000000794d */ /* 0x002fea0003800000 */
.L_x_48:
[----:B------:R-:W1:Y:S02]  /*2140*/  SYNCS.PHASECHK.TRANS64.TRYWAIT P0, [UR15+0x9000], R3 ;  /* 0x00900003ff0075a7 */ /* 0x000e64000800014f */
[----:B-1----:R-:W-:Y:S05]  /*2150*/  @!P0 BRA `(.L_x_48) ;  /* 0xfffffffc00f88947 */ /* 0x002fea000383ffff */
[----:B------:R-:W-:Y:S05]  /*2160*/  BRA `(.L_x_50) ;  /* 0xfffffff800447947 */ /* 0x000fea000383ffff */
.L_x_51:
[----:B------:R-:W-:-:S00]  /*2170*/  BRA `(.L_x_51) ;  /* 0xfffffffc00fc7947 */ /* 0x000fc0000383ffff */
[----:B------:R-:W-:-:S00]  /*2180*/  NOP ;  /* 0x0000000000007918 */ /* 0x000fc00000000000 */
[----:B------:R-:W-:-:S00]  /*2190*/  NOP ;  /* 0x0000000000007918 */ /* 0x000fc00000000000 */
[----:B------:R-:W-:-:S00]  /*21a0*/  NOP ;  /* 0x0000000000007918 */ /* 0x000fc00000000000 */
[----:B------:R-:W-:-:S00]  /*21b0*/  NOP ;  /* 0x0000000000007918 */ /* 0x000fc00000000000 */
[----:B------:R-:W-:-:S00]  /*21c0*/  NOP ;  /* 0x0000000000007918 */ /* 0x000fc00000000000 */
[----:B------:R-:W-:-:S00]  /*21d0*/  NOP ;  /* 0x0000000000007918 */ /* 0x000fc00000000000 */
[----:B------:R-:W-:-:S00]  /*21e0*/  NOP ;  /* 0x0000000000007918 */ /* 0x000fc00000000000 */
[----:B------:R-:W-:-:S00]  /*21f0*/  NOP ;  /* 0x0000000000007918 */ /* 0x000fc00000000000 */
.L_x_52:


//--------------------- .nv.shared.gluon_wgmma    --------------------------
	.section	.nv.shared.gluon_wgmma,"aw",@nobits
	.sectionflags	@""
	.align	16
	.zero		1024


//--------------------- .nv.shared.reserved.0     --------------------------
	.section	.nv.shared.reserved.0,"aw",@nobits
	.weak		__nv_reservedSMEM_offset_0_alias
	.size		__nv_reservedSMEM_offset_0_alias, 0, 0
	.other		__nv_reservedSMEM_offset_0_alias,@"STO_CUDA_RESERVED_SHARED STV_DEFAULT"
__nv_reservedSMEM_offset_0_alias:
	.zero		0


//--------------------- .nv.constant0.gluon_wgmma --------------------------
	.section	.nv.constant0.gluon_wgmma,"a",@progbits
	.sectionflags	@""
	.align	4
.nv.constant0.gluon_wgmma:
	.zero		608


//--------------------- SYMBOLS --------------------------

	.type		.nv.reservedSmem.offset0,@object
	.size		.nv.reservedSmem.offset0,0x4
